//
// Generated by NVIDIA NVVM Compiler
//
// Compiler Build ID: CL-36424714
// Cuda compilation tools, release 13.0, V13.0.88
// Based on NVVM 20.0.0
//

.version 9.0
.target sm_100
.address_size 64

	// .globl	_Z13cudaMatrixAddPfS_S_ii

.visible .entry _Z13cudaMatrixAddPfS_S_ii(
	.param .u64 .ptr .align 1 _Z13cudaMatrixAddPfS_S_ii_param_0,
	.param .u64 .ptr .align 1 _Z13cudaMatrixAddPfS_S_ii_param_1,
	.param .u64 .ptr .align 1 _Z13cudaMatrixAddPfS_S_ii_param_2,
	.param .u32 _Z13cudaMatrixAddPfS_S_ii_param_3,
	.param .u32 _Z13cudaMatrixAddPfS_S_ii_param_4
)
{
	.reg .pred 	%p<2>;
	.reg .b32 	%r<8>;
	.reg .b32 	%f<4>;
	.reg .b64 	%rd<11>;

	ld.param.u64 	%rd1, [_Z13cudaMatrixAddPfS_S_ii_param_0];
	ld.param.u64 	%rd2, [_Z13cudaMatrixAddPfS_S_ii_param_1];
	ld.param.u64 	%rd3, [_Z13cudaMatrixAddPfS_S_ii_param_2];
	ld.param.u32 	%r2, [_Z13cudaMatrixAddPfS_S_ii_param_3];
	ld.param.u32 	%r3, [_Z13cudaMatrixAddPfS_S_ii_param_4];
	mov.u32 	%r4, %tid.x;
	mov.u32 	%r5, %ntid.y;
	mov.u32 	%r6, %tid.y;
	mad.lo.s32 	%r1, %r4, %r5, %r6;
	mul.lo.s32 	%r7, %r3, %r2;
	setp.ge.s32 	%p1, %r1, %r7;
	@%p1 bra 	$L__BB0_2;
	cvta.to.global.u64 	%rd4, %rd1;
	cvta.to.global.u64 	%rd5, %rd2;
	cvta.to.global.u64 	%rd6, %rd3;
	mul.wide.u32 	%rd7, %r1, 4;
	add.s64 	%rd8, %rd4, %rd7;
	ld.global.f32 	%f1, [%rd8];
	add.s64 	%rd9, %rd5, %rd7;
	ld.global.f32 	%f2, [%rd9];
	add.f32 	%f3, %f1, %f2;
	add.s64 	%rd10, %rd6, %rd7;
	st.global.f32 	[%rd10], %f3;
$L__BB0_2:
	ret;

}
	// .globl	_Z14cudaMatrixMultPfS_S_i
.visible .entry _Z14cudaMatrixMultPfS_S_i(
	.param .u64 .ptr .align 1 _Z14cudaMatrixMultPfS_S_i_param_0,
	.param .u64 .ptr .align 1 _Z14cudaMatrixMultPfS_S_i_param_1,
	.param .u64 .ptr .align 1 _Z14cudaMatrixMultPfS_S_i_param_2,
	.param .u32 _Z14cudaMatrixMultPfS_S_i_param_3
)
{
	.reg .pred 	%p<10>;
	.reg .b32 	%r<40>;
	.reg .b32 	%f<67>;
	.reg .b64 	%rd<67>;

	ld.param.u64 	%rd14, [_Z14cudaMatrixMultPfS_S_i_param_0];
	ld.param.u64 	%rd15, [_Z14cudaMatrixMultPfS_S_i_param_1];
	ld.param.u32 	%r18, [_Z14cudaMatrixMultPfS_S_i_param_3];
	cvta.to.global.u64 	%rd1, %rd15;
	cvta.to.global.u64 	%rd2, %rd14;
	mov.u32 	%r19, %ctaid.y;
	mov.u32 	%r20, %ntid.y;
	mov.u32 	%r21, %tid.y;
	mad.lo.s32 	%r1, %r19, %r20, %r21;
	mov.u32 	%r22, %ctaid.x;
	mov.u32 	%r23, %ntid.x;
	mov.u32 	%r24, %tid.x;
	mad.lo.s32 	%r2, %r22, %r23, %r24;
	max.s32 	%r25, %r1, %r2;
	setp.ge.s32 	%p1, %r25, %r18;
	@%p1 bra 	$L__BB1_13;
	mul.lo.s32 	%r3, %r18, %r1;
	and.b32  	%r4, %r18, 7;
	setp.lt.u32 	%p2, %r18, 8;
	mov.f32 	%f66, 0f00000000;
	mov.b32 	%r38, 0;
	@%p2 bra 	$L__BB1_4;
	and.b32  	%r38, %r18, 2147483640;
	neg.s32 	%r36, %r38;
	mul.wide.s32 	%rd16, %r18, 4;
	add.s64 	%rd3, %rd1, %rd16;
	shl.b32 	%r7, %r18, 3;
	mul.wide.s32 	%rd17, %r18, 8;
	add.s64 	%rd4, %rd1, %rd17;
	mul.wide.s32 	%rd18, %r18, 12;
	add.s64 	%rd5, %rd1, %rd18;
	mul.wide.s32 	%rd19, %r18, 16;
	add.s64 	%rd6, %rd1, %rd19;
	mul.wide.s32 	%rd20, %r18, 20;
	add.s64 	%rd7, %rd1, %rd20;
	mul.wide.s32 	%rd21, %r18, 24;
	add.s64 	%rd8, %rd1, %rd21;
	mul.wide.s32 	%rd22, %r18, 28;
	add.s64 	%rd9, %rd1, %rd22;
	mul.wide.u32 	%rd23, %r3, 4;
	add.s64 	%rd24, %rd23, %rd2;
	add.s64 	%rd66, %rd24, 16;
	mov.f32 	%f66, 0f00000000;
	mov.u32 	%r35, %r2;
$L__BB1_3:
	.pragma "nounroll";
	mul.wide.s32 	%rd25, %r35, 4;
	add.s64 	%rd26, %rd3, %rd25;
	add.s64 	%rd27, %rd4, %rd25;
	add.s64 	%rd28, %rd5, %rd25;
	add.s64 	%rd29, %rd6, %rd25;
	add.s64 	%rd30, %rd7, %rd25;
	add.s64 	%rd31, %rd8, %rd25;
	add.s64 	%rd32, %rd9, %rd25;
	add.s64 	%rd33, %rd1, %rd25;
	ld.global.f32 	%f16, [%rd66+-16];
	ld.global.f32 	%f17, [%rd33];
	fma.rn.f32 	%f18, %f16, %f17, %f66;
	ld.global.f32 	%f19, [%rd66+-12];
	ld.global.f32 	%f20, [%rd26];
	fma.rn.f32 	%f21, %f19, %f20, %f18;
	ld.global.f32 	%f22, [%rd66+-8];
	ld.global.f32 	%f23, [%rd27];
	fma.rn.f32 	%f24, %f22, %f23, %f21;
	ld.global.f32 	%f25, [%rd66+-4];
	ld.global.f32 	%f26, [%rd28];
	fma.rn.f32 	%f27, %f25, %f26, %f24;
	ld.global.f32 	%f28, [%rd66];
	ld.global.f32 	%f29, [%rd29];
	fma.rn.f32 	%f30, %f28, %f29, %f27;
	ld.global.f32 	%f31, [%rd66+4];
	ld.global.f32 	%f32, [%rd30];
	fma.rn.f32 	%f33, %f31, %f32, %f30;
	ld.global.f32 	%f34, [%rd66+8];
	ld.global.f32 	%f35, [%rd31];
	fma.rn.f32 	%f36, %f34, %f35, %f33;
	ld.global.f32 	%f37, [%rd66+12];
	ld.global.f32 	%f38, [%rd32];
	fma.rn.f32 	%f66, %f37, %f38, %f36;
	add.s32 	%r36, %r36, 8;
	add.s32 	%r35, %r35, %r7;
	add.s64 	%rd66, %rd66, 32;
	setp.ne.s32 	%p3, %r36, 0;
	@%p3 bra 	$L__BB1_3;
$L__BB1_4:
	setp.eq.s32 	%p4, %r4, 0;
	@%p4 bra 	$L__BB1_12;
	and.b32  	%r13, %r18, 3;
	setp.lt.u32 	%p5, %r4, 4;
	@%p5 bra 	$L__BB1_7;
	add.s32 	%r27, %r38, %r3;
	mul.wide.u32 	%rd34, %r27, 4;
	add.s64 	%rd35, %rd2, %rd34;
	ld.global.f32 	%f40, [%rd35];
	mad.lo.s32 	%r28, %r38, %r18, %r2;
	mul.wide.s32 	%rd36, %r28, 4;
	add.s64 	%rd37, %rd1, %rd36;
	ld.global.f32 	%f41, [%rd37];
	fma.rn.f32 	%f42, %f40, %f41, %f66;
	cvt.u64.u32 	%rd38, %r3;
	cvt.u64.u32 	%rd39, %r38;
	add.s64 	%rd40, %rd39, %rd38;
	shl.b64 	%rd41, %rd40, 2;
	add.s64 	%rd42, %rd2, %rd41;
	ld.global.f32 	%f43, [%rd42+4];
	mul.wide.s32 	%rd43, %r18, 4;
	add.s64 	%rd44, %rd37, %rd43;
	ld.global.f32 	%f44, [%rd44];
	fma.rn.f32 	%f45, %f43, %f44, %f42;
	ld.global.f32 	%f46, [%rd42+8];
	add.s64 	%rd45, %rd44, %rd43;
	ld.global.f32 	%f47, [%rd45];
	fma.rn.f32 	%f48, %f46, %f47, %f45;
	ld.global.f32 	%f49, [%rd42+12];
	add.s64 	%rd46, %rd45, %rd43;
	ld.global.f32 	%f50, [%rd46];
	fma.rn.f32 	%f66, %f49, %f50, %f48;
	add.s32 	%r38, %r38, 4;
$L__BB1_7:
	setp.eq.s32 	%p6, %r13, 0;
	@%p6 bra 	$L__BB1_12;
	setp.eq.s32 	%p7, %r13, 1;
	@%p7 bra 	$L__BB1_10;
	add.s32 	%r29, %r38, %r3;
	mul.wide.u32 	%rd47, %r29, 4;
	add.s64 	%rd48, %rd2, %rd47;
	ld.global.f32 	%f52, [%rd48];
	mad.lo.s32 	%r30, %r38, %r18, %r2;
	mul.wide.s32 	%rd49, %r30, 4;
	add.s64 	%rd50, %rd1, %rd49;
	ld.global.f32 	%f53, [%rd50];
	fma.rn.f32 	%f54, %f52, %f53, %f66;
	cvt.u64.u32 	%rd51, %r3;
	cvt.u64.u32 	%rd52, %r38;
	add.s64 	%rd53, %rd52, %rd51;
	shl.b64 	%rd54, %rd53, 2;
	add.s64 	%rd55, %rd2, %rd54;
	ld.global.f32 	%f55, [%rd55+4];
	mul.wide.s32 	%rd56, %r18, 4;
	add.s64 	%rd57, %rd50, %rd56;
	ld.global.f32 	%f56, [%rd57];
	fma.rn.f32 	%f66, %f55, %f56, %f54;
	add.s32 	%r38, %r38, 2;
$L__BB1_10:
	and.b32  	%r31, %r18, 1;
	setp.eq.b32 	%p8, %r31, 1;
	not.pred 	%p9, %p8;
	@%p9 bra 	$L__BB1_12;
	add.s32 	%r32, %r38, %r3;
	mul.wide.u32 	%rd58, %r32, 4;
	add.s64 	%rd59, %rd2, %rd58;
	ld.global.f32 	%f57, [%rd59];
	mad.lo.s32 	%r33, %r38, %r18, %r2;
	mul.wide.s32 	%rd60, %r33, 4;
	add.s64 	%rd61, %rd1, %rd60;
	ld.global.f32 	%f58, [%rd61];
	fma.rn.f32 	%f66, %f57, %f58, %f66;
$L__BB1_12:
	ld.param.u64 	%rd65, [_Z14cudaMatrixMultPfS_S_i_param_2];
	add.s32 	%r34, %r3, %r2;
	cvta.to.global.u64 	%rd62, %rd65;
	mul.wide.s32 	%rd63, %r34, 4;
	add.s64 	%rd64, %rd62, %rd63;
	st.global.f32 	[%rd64], %f66;
$L__BB1_13:
	ret;

}
	// .globl	_Z21cudaMatrixMultGeneralPfS_S_iii
.visible .entry _Z21cudaMatrixMultGeneralPfS_S_iii(
	.param .u64 .ptr .align 1 _Z21cudaMatrixMultGeneralPfS_S_iii_param_0,
	.param .u64 .ptr .align 1 _Z21cudaMatrixMultGeneralPfS_S_iii_param_1,
	.param .u64 .ptr .align 1 _Z21cudaMatrixMultGeneralPfS_S_iii_param_2,
	.param .u32 _Z21cudaMatrixMultGeneralPfS_S_iii_param_3,
	.param .u32 _Z21cudaMatrixMultGeneralPfS_S_iii_param_4,
	.param .u32 _Z21cudaMatrixMultGeneralPfS_S_iii_param_5
)
{
	.reg .pred 	%p<13>;
	.reg .b32 	%r<41>;
	.reg .b32 	%f<68>;
	.reg .b64 	%rd<53>;

	ld.param.u64 	%rd7, [_Z21cudaMatrixMultGeneralPfS_S_iii_param_0];
	ld.param.u64 	%rd8, [_Z21cudaMatrixMultGeneralPfS_S_iii_param_1];
	ld.param.u64 	%rd6, [_Z21cudaMatrixMultGeneralPfS_S_iii_param_2];
	ld.param.u32 	%r20, [_Z21cudaMatrixMultGeneralPfS_S_iii_param_3];
	ld.param.u32 	%r18, [_Z21cudaMatrixMultGeneralPfS_S_iii_param_4];
	ld.param.u32 	%r19, [_Z21cudaMatrixMultGeneralPfS_S_iii_param_5];
	cvta.to.global.u64 	%rd1, %rd8;
	cvta.to.global.u64 	%rd2, %rd7;
	mov.u32 	%r21, %ctaid.y;
	mov.u32 	%r22, %ntid.y;
	mov.u32 	%r23, %tid.y;
	mad.lo.s32 	%r1, %r21, %r22, %r23;
	mov.u32 	%r24, %ctaid.x;
	mov.u32 	%r25, %ntid.x;
	mov.u32 	%r26, %tid.x;
	mad.lo.s32 	%r2, %r24, %r25, %r26;
	setp.ge.s32 	%p1, %r1, %r20;
	setp.ge.s32 	%p2, %r2, %r19;
	or.pred  	%p3, %p1, %p2;
	@%p3 bra 	$L__BB2_14;
	setp.lt.s32 	%p4, %r18, 1;
	mov.f32 	%f67, 0f00000000;
	@%p4 bra 	$L__BB2_13;
	mul.lo.s32 	%r3, %r18, %r1;
	and.b32  	%r4, %r18, 7;
	setp.lt.u32 	%p5, %r18, 8;
	mov.f32 	%f67, 0f00000000;
	mov.b32 	%r39, 0;
	@%p5 bra 	$L__BB2_5;
	and.b32  	%r39, %r18, 2147483640;
	neg.s32 	%r37, %r39;
	shl.b32 	%r7, %r19, 3;
	mul.wide.u32 	%rd9, %r3, 4;
	add.s64 	%rd10, %rd9, %rd2;
	add.s64 	%rd52, %rd10, 16;
	mov.f32 	%f67, 0f00000000;
	mul.wide.s32 	%rd13, %r19, 4;
	mov.u32 	%r36, %r2;
$L__BB2_4:
	.pragma "nounroll";
	ld.global.f32 	%f17, [%rd52+-16];
	mul.wide.s32 	%rd11, %r36, 4;
	add.s64 	%rd12, %rd1, %rd11;
	ld.global.f32 	%f18, [%rd12];
	fma.rn.f32 	%f19, %f17, %f18, %f67;
	ld.global.f32 	%f20, [%rd52+-12];
	add.s64 	%rd14, %rd12, %rd13;
	ld.global.f32 	%f21, [%rd14];
	fma.rn.f32 	%f22, %f20, %f21, %f19;
	ld.global.f32 	%f23, [%rd52+-8];
	add.s64 	%rd15, %rd14, %rd13;
	ld.global.f32 	%f24, [%rd15];
	fma.rn.f32 	%f25, %f23, %f24, %f22;
	ld.global.f32 	%f26, [%rd52+-4];
	add.s64 	%rd16, %rd15, %rd13;
	ld.global.f32 	%f27, [%rd16];
	fma.rn.f32 	%f28, %f26, %f27, %f25;
	ld.global.f32 	%f29, [%rd52];
	add.s64 	%rd17, %rd16, %rd13;
	ld.global.f32 	%f30, [%rd17];
	fma.rn.f32 	%f31, %f29, %f30, %f28;
	ld.global.f32 	%f32, [%rd52+4];
	add.s64 	%rd18, %rd17, %rd13;
	ld.global.f32 	%f33, [%rd18];
	fma.rn.f32 	%f34, %f32, %f33, %f31;
	ld.global.f32 	%f35, [%rd52+8];
	add.s64 	%rd19, %rd18, %rd13;
	ld.global.f32 	%f36, [%rd19];
	fma.rn.f32 	%f37, %f35, %f36, %f34;
	ld.global.f32 	%f38, [%rd52+12];
	add.s64 	%rd20, %rd19, %rd13;
	ld.global.f32 	%f39, [%rd20];
	fma.rn.f32 	%f67, %f38, %f39, %f37;
	add.s32 	%r37, %r37, 8;
	add.s32 	%r36, %r36, %r7;
	add.s64 	%rd52, %rd52, 32;
	setp.ne.s32 	%p6, %r37, 0;
	@%p6 bra 	$L__BB2_4;
$L__BB2_5:
	setp.eq.s32 	%p7, %r4, 0;
	@%p7 bra 	$L__BB2_13;
	and.b32  	%r13, %r18, 3;
	setp.lt.u32 	%p8, %r4, 4;
	@%p8 bra 	$L__BB2_8;
	add.s32 	%r28, %r39, %r3;
	mul.wide.u32 	%rd21, %r28, 4;
	add.s64 	%rd22, %rd2, %rd21;
	ld.global.f32 	%f41, [%rd22];
	mad.lo.s32 	%r29, %r39, %r19, %r2;
	mul.wide.s32 	%rd23, %r29, 4;
	add.s64 	%rd24, %rd1, %rd23;
	ld.global.f32 	%f42, [%rd24];
	fma.rn.f32 	%f43, %f41, %f42, %f67;
	cvt.u64.u32 	%rd25, %r3;
	cvt.u64.u32 	%rd26, %r39;
	add.s64 	%rd27, %rd26, %rd25;
	shl.b64 	%rd28, %rd27, 2;
	add.s64 	%rd29, %rd2, %rd28;
	ld.global.f32 	%f44, [%rd29+4];
	mul.wide.s32 	%rd30, %r19, 4;
	add.s64 	%rd31, %rd24, %rd30;
	ld.global.f32 	%f45, [%rd31];
	fma.rn.f32 	%f46, %f44, %f45, %f43;
	ld.global.f32 	%f47, [%rd29+8];
	add.s64 	%rd32, %rd31, %rd30;
	ld.global.f32 	%f48, [%rd32];
	fma.rn.f32 	%f49, %f47, %f48, %f46;
	ld.global.f32 	%f50, [%rd29+12];
	add.s64 	%rd33, %rd32, %rd30;
	ld.global.f32 	%f51, [%rd33];
	fma.rn.f32 	%f67, %f50, %f51, %f49;
	add.s32 	%r39, %r39, 4;
$L__BB2_8:
	setp.eq.s32 	%p9, %r13, 0;
	@%p9 bra 	$L__BB2_13;
	setp.eq.s32 	%p10, %r13, 1;
	@%p10 bra 	$L__BB2_11;
	add.s32 	%r30, %r39, %r3;
	mul.wide.u32 	%rd34, %r30, 4;
	add.s64 	%rd35, %rd2, %rd34;
	ld.global.f32 	%f53, [%rd35];
	mad.lo.s32 	%r31, %r39, %r19, %r2;
	mul.wide.s32 	%rd36, %r31, 4;
	add.s64 	%rd37, %rd1, %rd36;
	ld.global.f32 	%f54, [%rd37];
	fma.rn.f32 	%f55, %f53, %f54, %f67;
	cvt.u64.u32 	%rd38, %r3;
	cvt.u64.u32 	%rd39, %r39;
	add.s64 	%rd40, %rd39, %rd38;
	shl.b64 	%rd41, %rd40, 2;
	add.s64 	%rd42, %rd2, %rd41;
	ld.global.f32 	%f56, [%rd42+4];
	mul.wide.s32 	%rd43, %r19, 4;
	add.s64 	%rd44, %rd37, %rd43;
	ld.global.f32 	%f57, [%rd44];
	fma.rn.f32 	%f67, %f56, %f57, %f55;
	add.s32 	%r39, %r39, 2;
$L__BB2_11:
	and.b32  	%r32, %r18, 1;
	setp.eq.b32 	%p11, %r32, 1;
	not.pred 	%p12, %p11;
	@%p12 bra 	$L__BB2_13;
	add.s32 	%r33, %r39, %r3;
	mul.wide.u32 	%rd45, %r33, 4;
	add.s64 	%rd46, %rd2, %rd45;
	ld.global.f32 	%f58, [%rd46];
	mad.lo.s32 	%r34, %r39, %r19, %r2;
	mul.wide.s32 	%rd47, %r34, 4;
	add.s64 	%rd48, %rd1, %rd47;
	ld.global.f32 	%f59, [%rd48];
	fma.rn.f32 	%f67, %f58, %f59, %f67;
$L__BB2_13:
	mad.lo.s32 	%r35, %r19, %r1, %r2;
	cvta.to.global.u64 	%rd49, %rd6;
	mul.wide.s32 	%rd50, %r35, 4;
	add.s64 	%rd51, %rd49, %rd50;
	st.global.f32 	[%rd51], %f67;
$L__BB2_14:
	ret;

}


// ===== COMPILED SASS (sm_100) =====

	.target	sm_100

	.elftype	@"ET_EXEC"


//--------------------- .note.nv.tkinfo           --------------------------
	.section	.note.nv.tkinfo,"",@"SHT_NOTE"
	.sectionflags	@"SHF_NOTE_NV_TKINFO"
	.tkinfo
        /*0018*/ 	.word	0x00000002
        /*0030*/ 	.string	""
        /*0030*/ 	.string	"ptxas"
        /*0030*/ 	.string	"Cuda compilation tools, release 13.0, V13.0.88"
        /*0030*/ 	.string	"Build cuda_13.0.r13.0/compiler.36424714_0"
        /*0030*/ 	.string	"-arch sm_100 -m 64 "



//--------------------- .note.nv.cuinfo           --------------------------
	.section	.note.nv.cuinfo,"",@"SHT_NOTE"
	.sectionflags	@"SHF_NOTE_NV_CUINFO"
        /*0018*/ 	.short	0x0002
        /*001a*/ 	.short	0x0064
        /*001c*/ 	.short	0x0082
	.zero		2


//--------------------- .nv.info                  --------------------------
	.section	.nv.info,"",@"SHT_CUDA_INFO"
	.align	4


	//----- nvinfo : EIATTR_REGCOUNT
	.align		4
        /*0000*/ 	.byte	0x04, 0x2f
        /*0002*/ 	.short	(.L_1 - .L_0)
	.align		4
.L_0:
        /*0004*/ 	.word	index@(_Z13cudaMatrixAddPfS_S_ii)
        /*0008*/ 	.word	0x0000000c


	//----- nvinfo : EIATTR_FRAME_SIZE
	.align		4
.L_1:
        /*000c*/ 	.byte	0x04, 0x11
        /*000e*/ 	.short	(.L_3 - .L_2)
	.align		4
.L_2:
        /*0010*/ 	.word	index@(_Z13cudaMatrixAddPfS_S_ii)
        /*0014*/ 	.word	0x00000000


	//----- nvinfo : EIATTR_REGCOUNT
	.align		4
.L_3:
        /*0018*/ 	.byte	0x04, 0x2f
        /*001a*/ 	.short	(.L_5 - .L_4)
	.align		4
.L_4:
        /*001c*/ 	.word	index@(_Z14cudaMatrixMultPfS_S_i)
        /*0020*/ 	.word	0x0000001e


	//----- nvinfo : EIATTR_FRAME_SIZE
	.align		4
.L_5:
        /*0024*/ 	.byte	0x04, 0x11
        /*0026*/ 	.short	(.L_7 - .L_6)
	.align		4
.L_6:
        /*0028*/ 	.word	index@(_Z14cudaMatrixMultPfS_S_i)
        /*002c*/ 	.word	0x00000000


	//----- nvinfo : EIATTR_REGCOUNT
	.align		4
.L_7:
        /*0030*/ 	.byte	0x04, 0x2f
        /*0032*/ 	.short	(.L_9 - .L_8)
	.align		4
.L_8:
        /*0034*/ 	.word	index@(_Z21cudaMatrixMultGeneralPfS_S_iii)
        /*0038*/ 	.word	0x00000020


	//----- nvinfo : EIATTR_FRAME_SIZE
	.align		4
.L_9:
        /*003c*/ 	.byte	0x04, 0x11
        /*003e*/ 	.short	(.L_11 - .L_10)
	.align		4
.L_10:
        /*0040*/ 	.word	index@(_Z21cudaMatrixMultGeneralPfS_S_iii)
        /*0044*/ 	.word	0x00000000


	//----- nvinfo : EIATTR_MIN_STACK_SIZE
	.align		4
.L_11:
        /*0048*/ 	.byte	0x04, 0x12
        /*004a*/ 	.short	(.L_13 - .L_12)
	.align		4
.L_12:
        /*004c*/ 	.word	index@(_Z21cudaMatrixMultGeneralPfS_S_iii)
        /*0050*/ 	.word	0x00000000


	//----- nvinfo : EIATTR_MIN_STACK_SIZE
	.align		4
.L_13:
        /*0054*/ 	.byte	0x04, 0x12
        /*0056*/ 	.short	(.L_15 - .L_14)
	.align		4
.L_14:
        /*0058*/ 	.word	index@(_Z14cudaMatrixMultPfS_S_i)
        /*005c*/ 	.word	0x00000000


	//----- nvinfo : EIATTR_MIN_STACK_SIZE
	.align		4
.L_15:
        /*0060*/ 	.byte	0x04, 0x12
        /*0062*/ 	.short	(.L_17 - .L_16)
	.align		4
.L_16:
        /*0064*/ 	.word	index@(_Z13cudaMatrixAddPfS_S_ii)
        /*0068*/ 	.word	0x00000000
.L_17:


//--------------------- .nv.compat                --------------------------
	.section	.nv.compat,"",@"SHT_CUDA_COMPAT_INFO"
	.align	4
        /*0000*/ 	.byte	0x02, 0x09, 0x00, 0x00, 0x02, 0x02, 0x01, 0x00, 0x02, 0x05, 0x05, 0x00, 0x03, 0x07, 0x01, 0x01
        /*0010*/ 	.byte	0x02, 0x03, 0x00, 0x00, 0x02, 0x06, 0x01, 0x00, 0x04, 0x0b, 0x08, 0x00, 0x09, 0x00, 0x00, 0x00
        /*0020*/ 	.byte	0x00, 0x00, 0x00, 0x00


//--------------------- .nv.info._Z21cudaMatrixMultGeneralPfS_S_iii --------------------------
	.section	.nv.info._Z21cudaMatrixMultGeneralPfS_S_iii,"",@"SHT_CUDA_INFO"
	.sectionflags	@""
	.align	4


	//----- nvinfo : EIATTR_CUDA_API_VERSION
	.align		4
        /*0000*/ 	.byte	0x04, 0x37
        /*0002*/ 	.short	(.L_19 - .L_18)
.L_18:
        /*0004*/ 	.word	0x00000082


	//----- nvinfo : EIATTR_KPARAM_INFO
	.align		4
.L_19:
        /*0008*/ 	.byte	0x04, 0x17
        /*000a*/ 	.short	(.L_21 - .L_20)
.L_20:
        /*000c*/ 	.word	0x00000000
        /*0010*/ 	.short	0x0005
        /*0012*/ 	.short	0x0020
        /*0014*/ 	.byte	0x00, 0xf0, 0x11, 0x00


	//----- nvinfo : EIATTR_KPARAM_INFO
	.align		4
.L_21:
        /*0018*/ 	.byte	0x04, 0x17
        /*001a*/ 	.short	(.L_23 - .L_22)
.L_22:
        /*001c*/ 	.word	0x00000000
        /*0020*/ 	.short	0x0004
        /*0022*/ 	.short	0x001c
        /*0024*/ 	.byte	0x00, 0xf0, 0x11, 0x00


	//----- nvinfo : EIATTR_KPARAM_INFO
	.align		4
.L_23:
        /*0028*/ 	.byte	0x04, 0x17
        /*002a*/ 	.short	(.L_25 - .L_24)
.L_24:
        /*002c*/ 	.word	0x00000000
        /*0030*/ 	.short	0x0003
        /*0032*/ 	.short	0x0018
        /*0034*/ 	.byte	0x00, 0xf0, 0x11, 0x00


	//----- nvinfo : EIATTR_KPARAM_INFO
	.align		4
.L_25:
        /*0038*/ 	.byte	0x04, 0x17
        /*003a*/ 	.short	(.L_27 - .L_26)
.L_26:
        /*003c*/ 	.word	0x00000000
        /*0040*/ 	.short	0x0002
        /*0042*/ 	.short	0x0010
        /*0044*/ 	.byte	0x00, 0xf5, 0x21, 0x00


	//----- nvinfo : EIATTR_KPARAM_INFO
	.align		4
.L_27:
        /*0048*/ 	.byte	0x04, 0x17
        /*004a*/ 	.short	(.L_29 - .L_28)
.L_28:
        /*004c*/ 	.word	0x00000000
        /*0050*/ 	.short	0x0001
        /*0052*/ 	.short	0x0008
        /*0054*/ 	.byte	0x00, 0xf5, 0x21, 0x00


	//----- nvinfo : EIATTR_KPARAM_INFO
	.align		4
.L_29:
        /*0058*/ 	.byte	0x04, 0x17
        /*005a*/ 	.short	(.L_31 - .L_30)
.L_30:
        /*005c*/ 	.word	0x00000000
        /*0060*/ 	.short	0x0000
        /*0062*/ 	.short	0x0000
        /*0064*/ 	.byte	0x00, 0xf5, 0x21, 0x00


	//----- nvinfo : EIATTR_SPARSE_MMA_MASK
	.align		4
.L_31:
        /*0068*/ 	.byte	0x03, 0x50
        /*006a*/ 	.short	0x0000


	//----- nvinfo : EIATTR_MAXREG_COUNT
	.align		4
        /*006c*/ 	.byte	0x03, 0x1b
        /*006e*/ 	.short	0x00ff


	//----- nvinfo : EIATTR_MERCURY_ISA_VERSION
	.align		4
        /*0070*/ 	.byte	0x03, 0x5f
        /*0072*/ 	.short	0x0101


	//----- nvinfo : EIATTR_VRC_CTA_INIT_COUNT
	.align		4
        /*0074*/ 	.byte	0x02, 0x4a
	.zero		1
	.zero		1


	//----- nvinfo : EIATTR_EXIT_INSTR_OFFSETS
	.align		4
        /*0078*/ 	.byte	0x04, 0x1c
        /*007a*/ 	.short	(.L_33 - .L_32)


	//   ....[0]....
.L_32:
        /*007c*/ 	.word	0x000000d0


	//   ....[1]....
        /*0080*/ 	.word	0x000008f0


	//----- nvinfo : EIATTR_CBANK_PARAM_SIZE
	.align		4
.L_33:
        /*0084*/ 	.byte	0x03, 0x19
        /*0086*/ 	.short	0x0024


	//----- nvinfo : EIATTR_PARAM_CBANK
	.align		4
        /*0088*/ 	.byte	0x04, 0x0a
        /*008a*/ 	.short	(.L_35 - .L_34)
	.align		4
.L_34:
        /*008c*/ 	.word	index@(.nv.constant0._Z21cudaMatrixMultGeneralPfS_S_iii)
        /*0090*/ 	.short	0x0380
        /*0092*/ 	.short	0x0024


	//----- nvinfo : EIATTR_SW_WAR
	.align		4
.L_35:
        /*0094*/ 	.byte	0x04, 0x36
        /*0096*/ 	.short	(.L_37 - .L_36)
.L_36:
        /*0098*/ 	.word	0x00000008
.L_37:


//--------------------- .nv.info._Z14cudaMatrixMultPfS_S_i --------------------------
	.section	.nv.info._Z14cudaMatrixMultPfS_S_i,"",@"SHT_CUDA_INFO"
	.sectionflags	@""
	.align	4


	//----- nvinfo : EIATTR_CUDA_API_VERSION
	.align		4
        /*0000*/ 	.byte	0x04, 0x37
        /*0002*/ 	.short	(.L_39 - .L_38)
.L_38:
        /*0004*/ 	.word	0x00000082


	//----- nvinfo : EIATTR_KPARAM_INFO
	.align		4
.L_39:
        /*0008*/ 	.byte	0x04, 0x17
        /*000a*/ 	.short	(.L_41 - .L_40)
.L_40:
        /*000c*/ 	.word	0x00000000
        /*0010*/ 	.short	0x0003
        /*0012*/ 	.short	0x0018
        /*0014*/ 	.byte	0x00, 0xf0, 0x11, 0x00


	//----- nvinfo : EIATTR_KPARAM_INFO
	.align		4
.L_41:
        /*0018*/ 	.byte	0x04, 0x17
        /*001a*/ 	.short	(.L_43 - .L_42)
.L_42:
        /*001c*/ 	.word	0x00000000
        /*0020*/ 	.short	0x0002
        /*0022*/ 	.short	0x0010
        /*0024*/ 	.byte	0x00, 0xf5, 0x21, 0x00


	//----- nvinfo : EIATTR_KPARAM_INFO
	.align		4
.L_43:
        /*0028*/ 	.byte	0x04, 0x17
        /*002a*/ 	.short	(.L_45 - .L_44)
.L_44:
        /*002c*/ 	.word	0x00000000
        /*0030*/ 	.short	0x0001
        /*0032*/ 	.short	0x0008
        /*0034*/ 	.byte	0x00, 0xf5, 0x21, 0x00


	//----- nvinfo : EIATTR_KPARAM_INFO
	.align		4
.L_45:
        /*0038*/ 	.byte	0x04, 0x17
        /*003a*/ 	.short	(.L_47 - .L_46)
.L_46:
        /*003c*/ 	.word	0x00000000
        /*0040*/ 	.short	0x0000
        /*0042*/ 	.short	0x0000
        /*0044*/ 	.byte	0x00, 0xf5, 0x21, 0x00


	//----- nvinfo : EIATTR_SPARSE_MMA_MASK
	.align		4
.L_47:
        /*0048*/ 	.byte	0x03, 0x50
        /*004a*/ 	.short	0x0000


	//----- nvinfo : EIATTR_MAXREG_COUNT
	.align		4
        /*004c*/ 	.byte	0x03, 0x1b
        /*004e*/ 	.short	0x00ff


	//----- nvinfo : EIATTR_MERCURY_ISA_VERSION
	.align		4
        /*0050*/ 	.byte	0x03, 0x5f
        /*0052*/ 	.short	0x0101


	//----- nvinfo : EIATTR_VRC_CTA_INIT_COUNT
	.align		4
        /*0054*/ 	.byte	0x02, 0x4a
	.zero		1
	.zero		1


	//----- nvinfo : EIATTR_EXIT_INSTR_OFFSETS
	.align		4
        /*0058*/ 	.byte	0x04, 0x1c
        /*005a*/ 	.short	(.L_49 - .L_48)


	//   ....[0]....
.L_48:
        /*005c*/ 	.word	0x000000c0


	//   ....[1]....
        /*0060*/ 	.word	0x00000a90


	//----- nvinfo : EIATTR_CBANK_PARAM_SIZE
	.align		4
.L_49:
        /*0064*/ 	.byte	0x03, 0x19
        /*0066*/ 	.short	0x001c


	//----- nvinfo : EIATTR_PARAM_CBANK
	.align		4
        /*0068*/ 	.byte	0x04, 0x0a
        /*006a*/ 	.short	(.L_51 - .L_50)
	.align		4
.L_50:
        /*006c*/ 	.word	index@(.nv.constant0._Z14cudaMatrixMultPfS_S_i)
        /*0070*/ 	.short	0x0380
        /*0072*/ 	.short	0x001c


	//----- nvinfo : EIATTR_SW_WAR
	.align		4
.L_51:
        /*0074*/ 	.byte	0x04, 0x36
        /*0076*/ 	.short	(.L_53 - .L_52)
.L_52:
        /*0078*/ 	.word	0x00000008
.L_53:


//--------------------- .nv.info._Z13cudaMatrixAddPfS_S_ii --------------------------
	.section	.nv.info._Z13cudaMatrixAddPfS_S_ii,"",@"SHT_CUDA_INFO"
	.sectionflags	@""
	.align	4


	//----- nvinfo : EIATTR_CUDA_API_VERSION
	.align		4
        /*0000*/ 	.byte	0x04, 0x37
        /*0002*/ 	.short	(.L_55 - .L_54)
.L_54:
        /*0004*/ 	.word	0x00000082


	//----- nvinfo : EIATTR_KPARAM_INFO
	.align		4
.L_55:
        /*0008*/ 	.byte	0x04, 0x17
        /*000a*/ 	.short	(.L_57 - .L_56)
.L_56:
        /*000c*/ 	.word	0x00000000
        /*0010*/ 	.short	0x0004
        /*0012*/ 	.short	0x001c
        /*0014*/ 	.byte	0x00, 0xf0, 0x11, 0x00


	//----- nvinfo : EIATTR_KPARAM_INFO
	.align		4
.L_57:
        /*0018*/ 	.byte	0x04, 0x17
        /*001a*/ 	.short	(.L_59 - .L_58)
.L_58:
        /*001c*/ 	.word	0x00000000
        /*0020*/ 	.short	0x0003
        /*0022*/ 	.short	0x0018
        /*0024*/ 	.byte	0x00, 0xf0, 0x11, 0x00


	//----- nvinfo : EIATTR_KPARAM_INFO
	.align		4
.L_59:
        /*0028*/ 	.byte	0x04, 0x17
        /*002a*/ 	.short	(.L_61 - .L_60)
.L_60:
        /*002c*/ 	.word	0x00000000
        /*0030*/ 	.short	0x0002
        /*0032*/ 	.short	0x0010
        /*0034*/ 	.byte	0x00, 0xf5, 0x21, 0x00


	//----- nvinfo : EIATTR_KPARAM_INFO
	.align		4
.L_61:
        /*0038*/ 	.byte	0x04, 0x17
        /*003a*/ 	.short	(.L_63 - .L_62)
.L_62:
        /*003c*/ 	.word	0x00000000
        /*0040*/ 	.short	0x0001
        /*0042*/ 	.short	0x0008
        /*0044*/ 	.byte	0x00, 0xf5, 0x21, 0x00


	//----- nvinfo : EIATTR_KPARAM_INFO
	.align		4
.L_63:
        /*0048*/ 	.byte	0x04, 0x17
        /*004a*/ 	.short	(.L_65 - .L_64)
.L_64:
        /*004c*/ 	.word	0x00000000
        /*0050*/ 	.short	0x0000
        /*0052*/ 	.short	0x0000
        /*0054*/ 	.byte	0x00, 0xf5, 0x21, 0x00


	//----- nvinfo : EIATTR_SPARSE_MMA_MASK
	.align		4
.L_65:
        /*0058*/ 	.byte	0x03, 0x50
        /*005a*/ 	.short	0x0000


	//----- nvinfo : EIATTR_MAXREG_COUNT
	.align		4
        /*005c*/ 	.byte	0x03, 0x1b
        /*005e*/ 	.short	0x00ff


	//----- nvinfo : EIATTR_MERCURY_ISA_VERSION
	.align		4
        /*0060*/ 	.byte	0x03, 0x5f
        /*0062*/ 	.short	0x0101


	//----- nvinfo : EIATTR_VRC_CTA_INIT_COUNT
	.align		4
        /*0064*/ 	.byte	0x02, 0x4a
	.zero		1
	.zero		1


	//----- nvinfo : EIATTR_EXIT_INSTR_OFFSETS
	.align		4
        /*0068*/ 	.byte	0x04, 0x1c
        /*006a*/ 	.short	(.L_67 - .L_66)


	//   ....[0]....
.L_66:
        /*006c*/ 	.word	0x00000080


	//   ....[1]....
        /*0070*/ 	.word	0x00000140


	//----- nvinfo : EIATTR_CBANK_PARAM_SIZE
	.align		4
.L_67:
        /*0074*/ 	.byte	0x03, 0x19
        /*0076*/ 	.short	0x0020


	//----- nvinfo : EIATTR_PARAM_CBANK
	.align		4
        /*0078*/ 	.byte	0x04, 0x0a
        /*007a*/ 	.short	(.L_69 - .L_68)
	.align		4
.L_68:
        /*007c*/ 	.word	index@(.nv.constant0._Z13cudaMatrixAddPfS_S_ii)
        /*0080*/ 	.short	0x0380
        /*0082*/ 	.short	0x0020


	//----- nvinfo : EIATTR_SW_WAR
	.align		4
.L_69:
        /*0084*/ 	.byte	0x04, 0x36
        /*0086*/ 	.short	(.L_71 - .L_70)
.L_70:
        /*0088*/ 	.word	0x00000008
.L_71:


//--------------------- .nv.callgraph             --------------------------
	.section	.nv.callgraph,"",@"SHT_CUDA_CALLGRAPH"
	.align	4
	.sectionentsize	8
	.align		4
        /*0000*/ 	.word	0x00000000
	.align		4
        /*0004*/ 	.word	0xffffffff
	.align		4
        /*0008*/ 	.word	0x00000000
	.align		4
        /*000c*/ 	.word	0xfffffffe
	.align		4
        /*0010*/ 	.word	0x00000000
	.align		4
        /*0014*/ 	.word	0xfffffffd
	.align		4
        /*0018*/ 	.word	0x00000000
	.align		4
        /*001c*/ 	.word	0xfffffffc


//--------------------- .text._Z21cudaMatrixMultGeneralPfS_S_iii --------------------------
	.section	.text._Z21cudaMatrixMultGeneralPfS_S_iii,"ax",@progbits
	.align	128
        .global         _Z21cudaMatrixMultGeneralPfS_S_iii
        .type           _Z21cudaMatrixMultGeneralPfS_S_iii,@function
        .size           _Z21cudaMatrixMultGeneralPfS_S_iii,(.L_x_11 - _Z21cudaMatrixMultGeneralPfS_S_iii)
        .other          _Z21cudaMatrixMultGeneralPfS_S_iii,@"STO_CUDA_ENTRY STV_DEFAULT"
_Z21cudaMatrixMultGeneralPfS_S_iii:
.text._Z21cudaMatrixMultGeneralPfS_S_iii:
[----:B------:R-:W-:Y:S01]  /*0000*/  LDC R1, c[0x0][0x37c] ;  /* 0x0000df00ff017b82 */ /* 0x000fe20000000800 */
[----:B------:R-:W0:Y:S07]  /*0010*/  S2R R5, SR_TID.X ;  /* 0x0000000000057919 */ /* 0x000e2e0000002100 */
[----:B------:R-:W1:Y:S01]  /*0020*/  LDC R16, c[0x0][0x364] ;  /* 0x0000d900ff107b82 */ /* 0x000e620000000800 */
[----:B------:R-:W2:Y:S01]  /*0030*/  LDCU UR6, c[0x0][0x398] ;  /* 0x00007300ff0677ac */ /* 0x000ea20008000800 */
[----:B------:R-:W1:Y:S06]  /*0040*/  S2R R3, SR_TID.Y ;  /* 0x0000000000037919 */ /* 0x000e6c0000002200 */
[----:B------:R-:W0:Y:S08]  /*0050*/  S2UR UR5, SR_CTAID.X ;  /* 0x00000000000579c3 */ /* 0x000e300000002500 */
[----:B------:R-:W0:Y:S08]  /*0060*/  LDC R0, c[0x0][0x360] ;  /* 0x0000d800ff007b82 */ /* 0x000e300000000800 */
[----:B------:R-:W1:Y:S08]  /*0070*/  S2UR UR4, SR_CTAID.Y ;  /* 0x00000000000479c3 */ /* 0x000e700000002600 */
[----:B------:R-:W3:Y:S01]  /*0080*/  LDC R17, c[0x0][0x3a0] ;  /* 0x0000e800ff117b82 */ /* 0x000ee20000000800 */
[----:B0-----:R-:W-:-:S02]  /*0090*/  IMAD R0, R0, UR5, R5 ;  /* 0x0000000500007c24 */ /* 0x001fc4000f8e0205 */
[----:B-1----:R-:W-:-:S03]  /*00a0*/  IMAD R16, R16, UR4, R3 ;  /* 0x0000000410107c24 */ /* 0x002fc6000f8e0203 */
[----:B---3--:R-:W-:-:S04]  /*00b0*/  ISETP.GE.AND P0, PT, R0, R17, PT ;  /* 0x000000110000720c */ /* 0x008fc80003f06270 */
[----:B--2---:R-:W-:-:S13]  /*00c0*/  ISETP.GE.OR P0, PT, R16, UR6, P0 ;  /* 0x0000000610007c0c */ /* 0x004fda0008706670 */
[----:B------:R-:W-:Y:S05]  /*00d0*/  @P0 EXIT ;  /* 0x000000000000094d */ /* 0x000fea0003800000 */
[----:B------:R-:W0:Y:S01]  /*00e0*/  LDC R19, c[0x0][0x39c] ;  /* 0x0000e700ff137b82 */ /* 0x000e220000000800 */
[----:B------:R-:W1:Y:S01]  /*00f0*/  LDCU.64 UR4, c[0x0][0x358] ;  /* 0x00006b00ff0477ac */ /* 0x000e620008000a00 */
[----:B------:R-:W-:Y:S01]  /*0100*/  HFMA2 R24, -RZ, RZ, 0, 0 ;  /* 0x00000000ff187431 */ /* 0x000fe200000001ff */
[----:B0-----:R-:W-:-:S13]  /*0110*/  ISETP.GE.AND P0, PT, R19, 0x1, PT ;  /* 0x000000011300780c */ /* 0x001fda0003f06270 */
[----:B-1----:R-:W-:Y:S05]  /*0120*/  @!P0 BRA `(.L_x_0) ;  /* 0x0000000400e08947 */ /* 0x002fea0003800000 */
[C---:B------:R-:W-:Y:S01]  /*0130*/  ISETP.GE.U32.AND P1, PT, R19.reuse, 0x8, PT ;  /* 0x000000081300780c */ /* 0x040fe20003f26070 */
[----:B------:R-:W-:Y:S01]  /*0140*/  IMAD R20, R16, R19, RZ ;  /* 0x0000001310147224 */ /* 0x000fe200078e02ff */
[----:B------:R-:W-:Y:S02]  /*0150*/  LOP3.LUT R27, R19, 0x7, RZ, 0xc0, !PT ;  /* 0x00000007131b7812 */ /* 0x000fe400078ec0ff */
[----:B------:R-:W-:Y:S02]  /*0160*/  MOV R24, RZ ;  /* 0x000000ff00187202 */ /* 0x000fe40000000f00 */
[----:B------:R-:W-:Y:S02]  /*0170*/  ISETP.NE.AND P0, PT, R27, RZ, PT ;  /* 0x000000ff1b00720c */ /* 0x000fe40003f05270 */
[----:B------:R-:W-:-:S05]  /*0180*/  MOV R21, RZ ;  /* 0x000000ff00157202 */ /* 0x000fca0000000f00 */
[----:B------:R-:W-:Y:S06]  /*0190*/  @!P1 BRA `(.L_x_1) ;  /* 0x0000000000c49947 */ /* 0x000fec0003800000 */
[----:B------:R-:W0:Y:S01]  /*01a0*/  LDC.64 R2, c[0x0][0x380] ;  /* 0x0000e000ff027b82 */ /* 0x000e220000000a00 */
[----:B------:R-:W-:Y:S02]  /*01b0*/  LOP3.LUT R21, R19, 0x7ffffff8, RZ, 0xc0, !PT ;  /* 0x7ffffff813157812 */ /* 0x000fe400078ec0ff */
[----:B------:R-:W-:Y:S02]  /*01c0*/  MOV R24, RZ ;  /* 0x000000ff00187202 */ /* 0x000fe40000000f00 */
[----:B------:R-:W-:Y:S02]  /*01d0*/  MOV R18, R0 ;  /* 0x0000000000127202 */ /* 0x000fe40000000f00 */
[----:B------:R-:W-:Y:S01]  /*01e0*/  IADD3 R22, PT, PT, -R21, RZ, RZ ;  /* 0x000000ff15167210 */ /* 0x000fe20007ffe1ff */
[----:B0-----:R-:W-:-:S03]  /*01f0*/  IMAD.WIDE.U32 R2, R20, 0x4, R2 ;  /* 0x0000000414027825 */ /* 0x001fc600078e0002 */
[----:B------:R-:W-:-:S04]  /*0200*/  IADD3 R4, P1, PT, R2, 0x10, RZ ;  /* 0x0000001002047810 */ /* 0x000fc80007f3e0ff */
[----:B------:R-:W-:-:S09]  /*0210*/  IADD3.X R5, PT, PT, RZ, R3, RZ, P1, !PT ;  /* 0x00000003ff057210 */ /* 0x000fd20000ffe4ff */
.L_x_2:
[----:B------:R-:W0:Y:S01]  /*0220*/  LDC.64 R14, c[0x0][0x388] ;  /* 0x0000e200ff0e7b82 */ /* 0x000e220000000a00 */
[----:B------:R-:W-:Y:S02]  /*0230*/  MOV R2, R4 ;  /* 0x0000000400027202 */ /* 0x000fe40000000f00 */
[----:B------:R-:W-:-:S05]  /*0240*/  MOV R3, R5 ;  /* 0x0000000500037202 */ /* 0x000fca0000000f00 */
[----:B------:R-:W2:Y:S04]  /*0250*/  LDG.E R25, desc[UR4][R2.64+-0x10] ;  /* 0xfffff00402197981 */ /* 0x000ea8000c1e1900 */
[----:B------:R-:W3:Y:S04]  /*0260*/  LDG.E R23, desc[UR4][R2.64+-0xc] ;  /* 0xfffff40402177981 */ /* 0x000ee8000c1e1900 */
[----:B------:R-:W4:Y:S04]  /*0270*/  LDG.E R29, desc[UR4][R2.64+-0x8] ;  /* 0xfffff804021d7981 */ /* 0x000f28000c1e1900 */
[----:B------:R-:W5:Y:S01]  /*0280*/  LDG.E R28, desc[UR4][R2.64+-0x4] ;  /* 0xfffffc04021c7981 */ /* 0x000f62000c1e1900 */
[----:B0-----:R-:W-:-:S05]  /*0290*/  IMAD.WIDE R14, R18, 0x4, R14 ;  /* 0x00000004120e7825 */ /* 0x001fca00078e020e */
[----:B------:R0:W2:Y:S01]  /*02a0*/  LDG.E R26, desc[UR4][R14.64] ;  /* 0x000000040e1a7981 */ /* 0x0000a2000c1e1900 */
[----:B------:R-:W-:-:S04]  /*02b0*/  IMAD.WIDE R12, R17, 0x4, R14 ;  /* 0x00000004110c7825 */ /* 0x000fc800078e020e */
[C---:B------:R-:W-:Y:S02]  /*02c0*/  IMAD.WIDE R4, R17.reuse, 0x4, R12 ;  /* 0x0000000411047825 */ /* 0x040fe400078e020c */
[----:B------:R-:W3:Y:S02]  /*02d0*/  LDG.E R12, desc[UR4][R12.64] ;  /* 0x000000040c0c7981 */ /* 0x000ee4000c1e1900 */
[C---:B------:R-:W-:Y:S02]  /*02e0*/  IMAD.WIDE R8, R17.reuse, 0x4, R4 ;  /* 0x0000000411087825 */ /* 0x040fe400078e0204 */
[----:B------:R-:W4:Y:S02]  /*02f0*/  LDG.E R4, desc[UR4][R4.64] ;  /* 0x0000000404047981 */ /* 0x000f24000c1e1900 */
[C---:B------:R-:W-:Y:S02]  /*0300*/  IMAD.WIDE R6, R17.reuse, 0x4, R8 ;  /* 0x0000000411067825 */ /* 0x040fe400078e0208 */
[----:B------:R-:W5:Y:S02]  /*0310*/  LDG.E R8, desc[UR4][R8.64] ;  /* 0x0000000408087981 */ /* 0x000f64000c1e1900 */
[----:B------:R-:W-:-:S02]  /*0320*/  IMAD.WIDE R10, R17, 0x4, R6 ;  /* 0x00000004110a7825 */ /* 0x000fc400078e0206 */
[----:B------:R-:W5:Y:S04]  /*0330*/  LDG.E R5, desc[UR4][R2.64] ;  /* 0x0000000402057981 */ /* 0x000f68000c1e1900 */
[----:B------:R-:W5:Y:S01]  /*0340*/  LDG.E R6, desc[UR4][R6.64] ;  /* 0x0000000406067981 */ /* 0x000f62000c1e1900 */
[----:B0-----:R-:W-:-:S03]  /*0350*/  IMAD.WIDE R14, R17, 0x4, R10 ;  /* 0x00000004110e7825 */ /* 0x001fc600078e020a */
[----:B------:R-:W5:Y:S04]  /*0360*/  LDG.E R10, desc[UR4][R10.64] ;  /* 0x000000040a0a7981 */ /* 0x000f68000c1e1900 */
[----:B------:R-:W5:Y:S04]  /*0370*/  LDG.E R13, desc[UR4][R14.64] ;  /* 0x000000040e0d7981 */ /* 0x000f68000c1e1900 */
[----:B------:R-:W5:Y:S04]  /*0380*/  LDG.E R7, desc[UR4][R2.64+0x4] ;  /* 0x0000040402077981 */ /* 0x000f68000c1e1900 */
[----:B------:R-:W5:Y:S01]  /*0390*/  LDG.E R9, desc[UR4][R2.64+0xc] ;  /* 0x00000c0402097981 */ /* 0x000f62000c1e1900 */
[----:B--2---:R-:W-:Y:S01]  /*03a0*/  FFMA R26, R25, R26, R24 ;  /* 0x0000001a191a7223 */ /* 0x004fe20000000018 */
[----:B------:R-:W-:-:S02]  /*03b0*/  IMAD.WIDE R24, R17, 0x4, R14 ;  /* 0x0000000411187825 */ /* 0x000fc400078e020e */
[----:B------:R-:W2:Y:S04]  /*03c0*/  LDG.E R14, desc[UR4][R2.64+0x8] ;  /* 0x00000804020e7981 */ /* 0x000ea8000c1e1900 */
[----:B------:R-:W2:Y:S01]  /*03d0*/  LDG.E R24, desc[UR4][R24.64] ;  /* 0x0000000418187981 */ /* 0x000ea2000c1e1900 */
[----:B---3--:R-:W-:Y:S01]  /*03e0*/  FFMA R12, R23, R12, R26 ;  /* 0x0000000c170c7223 */ /* 0x008fe2000000001a */
[----:B------:R-:W-:-:S03]  /*03f0*/  IADD3 R22, PT, PT, R22, 0x8, RZ ;  /* 0x0000000816167810 */ /* 0x000fc60007ffe0ff */
[----:B----4-:R-:W-:Y:S01]  /*0400*/  FFMA R29, R29, R4, R12 ;  /* 0x000000041d1d7223 */ /* 0x010fe2000000000c */
[----:B------:R-:W-:-:S03]  /*0410*/  ISETP.NE.AND P1, PT, R22, RZ, PT ;  /* 0x000000ff1600720c */ /* 0x000fc60003f25270 */
[----:B-----5:R-:W-:Y:S01]  /*0420*/  FFMA R8, R28, R8, R29 ;  /* 0x000000081c087223 */ /* 0x020fe2000000001d */
[----:B------:R-:W-:-:S03]  /*0430*/  IADD3 R4, P2, PT, R2, 0x20, RZ ;  /* 0x0000002002047810 */ /* 0x000fc60007f5e0ff */
[----:B------:R-:W-:Y:S01]  /*0440*/  FFMA R6, R5, R6, R8 ;  /* 0x0000000605067223 */ /* 0x000fe20000000008 */
[----:B------:R-:W-:Y:S02]  /*0450*/  IADD3.X R5, PT, PT, RZ, R3, RZ, P2, !PT ;  /* 0x00000003ff057210 */ /* 0x000fe400017fe4ff */
[----:B------:R-:W-:Y:S01]  /*0460*/  LEA R18, R17, R18, 0x3 ;  /* 0x0000001211127211 */ /* 0x000fe200078e18ff */
[----:B------:R-:W-:-:S04]  /*0470*/  FFMA R7, R7, R10, R6 ;  /* 0x0000000a07077223 */ /* 0x000fc80000000006 */
[----:B--2---:R-:W-:-:S04]  /*0480*/  FFMA R14, R14, R13, R7 ;  /* 0x0000000d0e0e7223 */ /* 0x004fc80000000007 */
[----:B------:R-:W-:Y:S01]  /*0490*/  FFMA R24, R9, R24, R14 ;  /* 0x0000001809187223 */ /* 0x000fe2000000000e */
[----:B------:R-:W-:Y:S06]  /*04a0*/  @P1 BRA `(.L_x_2) ;  /* 0xfffffffc005c1947 */ /* 0x000fec000383ffff */
.L_x_1:
[----:B------:R-:W-:Y:S05]  /*04b0*/  @!P0 BRA `(.L_x_0) ;  /* 0x0000000000fc8947 */ /* 0x000fea0003800000 */
[----:B------:R-:W-:Y:S02]  /*04c0*/  ISETP.GE.U32.AND P1, PT, R27, 0x4, PT ;  /* 0x000000041b00780c */ /* 0x000fe40003f26070 */
[----:B------:R-:W-:-:S04]  /*04d0*/  LOP3.LUT R14, R19, 0x3, RZ, 0xc0, !PT ;  /* 0x00000003130e7812 */ /* 0x000fc800078ec0ff */
[----:B------:R-:W-:-:S07]  /*04e0*/  ISETP.NE.AND P0, PT, R14, RZ, PT ;  /* 0x000000ff0e00720c */ /* 0x000fce0003f05270 */
[----:B------:R-:W-:Y:S06]  /*04f0*/  @!P1 BRA `(.L_x_3) ;  /* 0x00000000006c9947 */ /* 0x000fec0003800000 */
[----:B------:R-:W0:Y:S01]  /*0500*/  LDC.64 R4, c[0x0][0x388] ;  /* 0x0000e200ff047b82 */ /* 0x000e220000000a00 */
[----:B------:R-:W1:Y:S01]  /*0510*/  LDCU.64 UR6, c[0x0][0x380] ;  /* 0x00007000ff0677ac */ /* 0x000e620008000a00 */
[----:B------:R-:W-:Y:S01]  /*0520*/  IMAD R7, R21, R17, R0 ;  /* 0x0000001115077224 */ /* 0x000fe200078e0200 */
[CC--:B------:R-:W-:Y:S02]  /*0530*/  IADD3 R3, PT, PT, R20.reuse, R21.reuse, RZ ;  /* 0x0000001514037210 */ /* 0x0c0fe40007ffe0ff */
[----:B------:R-:W-:-:S03]  /*0540*/  IADD3 R8, P1, PT, R20, R21, RZ ;  /* 0x0000001514087210 */ /* 0x000fc60007f3e0ff */
[----:B------:R-:W2:Y:S01]  /*0550*/  LDC.64 R12, c[0x0][0x380] ;  /* 0x0000e000ff0c7b82 */ /* 0x000ea20000000a00 */
[----:B0-----:R-:W-:-:S04]  /*0560*/  IMAD.WIDE R4, R7, 0x4, R4 ;  /* 0x0000000407047825 */ /* 0x001fc800078e0204 */
[----:B------:R-:W-:Y:S02]  /*0570*/  IMAD.WIDE R6, R17, 0x4, R4 ;  /* 0x0000000411067825 */ /* 0x000fe400078e0204 */
[----:B------:R-:W3:Y:S02]  /*0580*/  LDG.E R4, desc[UR4][R4.64] ;  /* 0x0000000404047981 */ /* 0x000ee4000c1e1900 */
[----:B--2---:R-:W-:Y:S01]  /*0590*/  IMAD.WIDE.U32 R12, R3, 0x4, R12 ;  /* 0x00000004030c7825 */ /* 0x004fe200078e000c */
[----:B------:R-:W-:Y:S02]  /*05a0*/  IADD3.X R3, PT, PT, RZ, RZ, RZ, P1, !PT ;  /* 0x000000ffff037210 */ /* 0x000fe40000ffe4ff */
[----:B-1----:R-:W-:-:S03]  /*05b0*/  LEA R2, P1, R8, UR6, 0x2 ;  /* 0x0000000608027c11 */ /* 0x002fc6000f8210ff */
[----:B------:R-:W3:Y:S01]  /*05c0*/  LDG.E R13, desc[UR4][R12.64] ;  /* 0x000000040c0d7981 */ /* 0x000ee2000c1e1900 */
[----:B------:R-:W-:Y:S01]  /*05d0*/  LEA.HI.X R3, R8, UR7, R3, 0x2, P1 ;  /* 0x0000000708037c11 */ /* 0x000fe200088f1403 */
[C---:B------:R-:W-:Y:S02]  /*05e0*/  IMAD.WIDE R8, R17.reuse, 0x4, R6 ;  /* 0x0000000411087825 */ /* 0x040fe400078e0206 */
[----:B------:R-:W2:Y:S04]  /*05f0*/  LDG.E R6, desc[UR4][R6.64] ;  /* 0x0000000406067981 */ /* 0x000ea8000c1e1900 */
[----:B------:R-:W2:Y:S01]  /*0600*/  LDG.E R15, desc[UR4][R2.64+0x4] ;  /* 0x00000404020f7981 */ /* 0x000ea2000c1e1900 */
[----:B------:R-:W-:-:S03]  /*0610*/  IMAD.WIDE R10, R17, 0x4, R8 ;  /* 0x00000004110a7825 */ /* 0x000fc600078e0208 */
[----:B------:R-:W4:Y:S04]  /*0620*/  LDG.E R22, desc[UR4][R8.64] ;  /* 0x0000000408167981 */ /* 0x000f28000c1e1900 */
[----:B------:R-:W4:Y:S04]  /*0630*/  LDG.E R18, desc[UR4][R2.64+0x8] ;  /* 0x0000080402127981 */ /* 0x000f28000c1e1900 */
[----:B------:R-:W5:Y:S04]  /*0640*/  LDG.E R26, desc[UR4][R2.64+0xc] ;  /* 0x00000c04021a7981 */ /* 0x000f68000c1e1900 */
[----:B------:R-:W5:Y:S01]  /*0650*/  LDG.E R10, desc[UR4][R10.64] ;  /* 0x000000040a0a7981 */ /* 0x000f62000c1e1900 */
[----:B------:R-:W-:Y:S01]  /*0660*/  IADD3 R21, PT, PT, R21, 0x4, RZ ;  /* 0x0000000415157810 */ /* 0x000fe20007ffe0ff */
[----:B---3--:R-:W-:-:S04]  /*0670*/  FFMA R24, R13, R4, R24 ;  /* 0x000000040d187223 */ /* 0x008fc80000000018 */
[----:B--2---:R-:W-:-:S04]  /*0680*/  FFMA R15, R15, R6, R24 ;  /* 0x000000060f0f7223 */ /* 0x004fc80000000018 */
[----:B----4-:R-:W-:-:S04]  /*0690*/  FFMA R15, R18, R22, R15 ;  /* 0x00000016120f7223 */ /* 0x010fc8000000000f */
[----:B-----5:R-:W-:-:S07]  /*06a0*/  FFMA R24, R26, R10, R15 ;  /* 0x0000000a1a187223 */ /* 0x020fce000000000f */
.L_x_3:
[----:B------:R-:W-:Y:S05]  /*06b0*/  @!P0 BRA `(.L_x_0) ;  /* 0x00000000007c8947 */ /* 0x000fea0003800000 */
[----:B------:R-:W-:Y:S01]  /*06c0*/  ISETP.NE.AND P1, PT, R14, 0x1, PT ;  /* 0x000000010e00780c */ /* 0x000fe20003f25270 */
[----:B------:R-:W0:Y:S01]  /*06d0*/  LDC.64 R10, c[0x0][0x380] ;  /* 0x0000e000ff0a7b82 */ /* 0x000e220000000a00 */
[----:B------:R-:W-:-:S04]  /*06e0*/  LOP3.LUT R19, R19, 0x1, RZ, 0xc0, !PT ;  /* 0x0000000113137812 */ /* 0x000fc800078ec0ff */
[----:B------:R-:W-:-:S03]  /*06f0*/  ISETP.NE.U32.AND P0, PT, R19, 0x1, PT ;  /* 0x000000011300780c */ /* 0x000fc60003f05070 */
[----:B------:R-:W1:Y:S04]  /*0700*/  LDC.64 R8, c[0x0][0x388] ;  /* 0x0000e200ff087b82 */ /* 0x000e680000000a00 */
[CC--:B------:R-:W-:Y:S02]  /*0710*/  @P1 IADD3 R13, PT, PT, R20.reuse, R21.reuse, RZ ;  /* 0x00000015140d1210 */ /* 0x0c0fe40007ffe0ff */
[----:B------:R-:W-:Y:S02]  /*0720*/  @P1 IADD3 R12, P2, PT, R20, R21, RZ ;  /* 0x00000015140c1210 */ /* 0x000fe40007f5e0ff */
[----:B------:R-:W2:Y:S02]  /*0730*/  @P1 LDC.64 R2, c[0x0][0x380] ;  /* 0x0000e000ff021b82 */ /* 0x000ea40000000a00 */
[----:B------:R-:W-:-:S06]  /*0740*/  @P1 IADD3.X R14, PT, PT, RZ, RZ, RZ, P2, !PT ;  /* 0x000000ffff0e1210 */ /* 0x000fcc00017fe4ff */
[----:B------:R-:W3:Y:S01]  /*0750*/  LDC.64 R4, c[0x0][0x380] ;  /* 0x0000e000ff047b82 */ /* 0x000ee20000000a00 */
[----:B0-----:R-:W-:-:S04]  /*0760*/  @P1 IMAD.WIDE.U32 R10, R13, 0x4, R10 ;  /* 0x000000040d0a1825 */ /* 0x001fc800078e000a */
[C---:B------:R-:W-:Y:S01]  /*0770*/  @P1 IMAD R13, R21.reuse, R17, R0 ;  /* 0x00000011150d1224 */ /* 0x040fe200078e0200 */
[----:B------:R-:W-:Y:S01]  /*0780*/  @P1 IADD3 R21, PT, PT, R21, 0x2, RZ ;  /* 0x0000000215151810 */ /* 0x000fe20007ffe0ff */
[----:B------:R-:W4:Y:S01]  /*0790*/  @P1 LDG.E R11, desc[UR4][R10.64] ;  /* 0x000000040a0b1981 */ /* 0x000f22000c1e1900 */
[----:B------:R-:W0:Y:S01]  /*07a0*/  LDC.64 R6, c[0x0][0x388] ;  /* 0x0000e200ff067b82 */ /* 0x000e220000000a00 */
[----:B-1----:R-:W-:Y:S01]  /*07b0*/  @P1 IMAD.WIDE R8, R13, 0x4, R8 ;  /* 0x000000040d081825 */ /* 0x002fe200078e0208 */
[----:B------:R-:W-:Y:S02]  /*07c0*/  @!P0 IADD3 R15, PT, PT, R20, R21, RZ ;  /* 0x00000015140f8210 */ /* 0x000fe40007ffe0ff */
[----:B--2---:R-:W-:Y:S01]  /*07d0*/  @P1 LEA R2, P2, R12, R2, 0x2 ;  /* 0x000000020c021211 */ /* 0x004fe200078410ff */
[----:B------:R-:W-:-:S03]  /*07e0*/  @!P0 IMAD R21, R21, R17, R0 ;  /* 0x0000001115158224 */ /* 0x000fc600078e0200 */
[----:B------:R-:W-:Y:S01]  /*07f0*/  @P1 LEA.HI.X R3, R12, R3, R14, 0x2, P2 ;  /* 0x000000030c031211 */ /* 0x000fe200010f140e */
[----:B------:R-:W-:Y:S01]  /*0800*/  @P1 IMAD.WIDE R12, R17, 0x4, R8 ;  /* 0x00000004110c1825 */ /* 0x000fe200078e0208 */
[----:B------:R-:W4:Y:S03]  /*0810*/  @P1 LDG.E R14, desc[UR4][R8.64] ;  /* 0x00000004080e1981 */ /* 0x000f26000c1e1900 */
[----:B---3--:R-:W-:Y:S01]  /*0820*/  @!P0 IMAD.WIDE.U32 R4, R15, 0x4, R4 ;  /* 0x000000040f048825 */ /* 0x008fe200078e0004 */
[----:B------:R-:W2:Y:S04]  /*0830*/  @P1 LDG.E R2, desc[UR4][R2.64+0x4] ;  /* 0x0000040402021981 */ /* 0x000ea8000c1e1900 */
[----:B------:R-:W2:Y:S01]  /*0840*/  @P1 LDG.E R12, desc[UR4][R12.64] ;  /* 0x000000040c0c1981 */ /* 0x000ea2000c1e1900 */
[----:B0-----:R-:W-:-:S03]  /*0850*/  @!P0 IMAD.WIDE R6, R21, 0x4, R6 ;  /* 0x0000000415068825 */ /* 0x001fc600078e0206 */
[----:B------:R-:W3:Y:S04]  /*0860*/  @!P0 LDG.E R5, desc[UR4][R4.64] ;  /* 0x0000000404058981 */ /* 0x000ee8000c1e1900 */
[----:B------:R-:W3:Y:S01]  /*0870*/  @!P0 LDG.E R6, desc[UR4][R6.64] ;  /* 0x0000000406068981 */ /* 0x000ee2000c1e1900 */
[----:B----4-:R-:W-:-:S04]  /*0880*/  @P1 FFMA R11, R11, R14, R24 ;  /* 0x0000000e0b0b1223 */ /* 0x010fc80000000018 */
[----:B--2---:R-:W-:-:S04]  /*0890*/  @P1 FFMA R24, R2, R12, R11 ;  /* 0x0000000c02181223 */ /* 0x004fc8000000000b */
[----:B---3--:R-:W-:-:S07]  /*08a0*/  @!P0 FFMA R24, R5, R6, R24 ;  /* 0x0000000605188223 */ /* 0x008fce0000000018 */
.L_x_0:
[----:B------:R-:W0:Y:S01]  /*08b0*/  LDC.64 R2, c[0x0][0x390] ;  /* 0x0000e400ff027b82 */ /* 0x000e220000000a00 */
[----:B------:R-:W-:-:S04]  /*08c0*/  IMAD R17, R16, R17, R0 ;  /* 0x0000001110117224 */ /* 0x000fc800078e0200 */
[----:B0-----:R-:W-:-:S05]  /*08d0*/  IMAD.WIDE R2, R17, 0x4, R2 ;  /* 0x0000000411027825 */ /* 0x001fca00078e0202 */
[----:B------:R-:W-:Y:S01]  /*08e0*/  STG.E desc[UR4][R2.64], R24 ;  /* 0x0000001802007986 */ /* 0x000fe2000c101904 */
[----:B------:R-:W-:Y:S05]  /*08f0*/  EXIT ;  /* 0x000000000000794d */ /* 0x000fea0003800000 */
.L_x_4:
[----:B------:R-:W-:-:S00]  /*0900*/  BRA `(.L_x_4) ;  /* 0xfffffffc00fc7947 */ /* 0x000fc0000383ffff */
[----:B------:R-:W-:-:S00]  /*0910*/  NOP ;  /* 0x0000000000007918 */ /* 0x000fc00000000000 */
        /* <DEDUP_REMOVED lines=14> */
.L_x_11:


//--------------------- .text._Z14cudaMatrixMultPfS_S_i --------------------------
	.section	.text._Z14cudaMatrixMultPfS_S_i,"ax",@progbits
	.align	128
        .global         _Z14cudaMatrixMultPfS_S_i
        .type           _Z14cudaMatrixMultPfS_S_i,@function
        .size           _Z14cudaMatrixMultPfS_S_i,(.L_x_12 - _Z14cudaMatrixMultPfS_S_i)
        .other          _Z14cudaMatrixMultPfS_S_i,@"STO_CUDA_ENTRY STV_DEFAULT"
_Z14cudaMatrixMultPfS_S_i:
.text._Z14cudaMatrixMultPfS_S_i:
[----:B------:R-:W-:Y:S01]  /*0000*/  LDC R1, c[0x0][0x37c] ;  /* 0x0000df00ff017b82 */ /* 0x000fe20000000800 */
[----:B------:R-:W0:Y:S07]  /*0010*/  S2R R0, SR_TID.Y ;  /* 0x0000000000007919 */ /* 0x000e2e0000002200 */
[----:B------:R-:W0:Y:S01]  /*0020*/  S2UR UR4, SR_CTAID.Y ;  /* 0x00000000000479c3 */ /* 0x000e220000002600 */
[----:B------:R-:W1:Y:S01]  /*0030*/  LDCU UR20, c[0x0][0x398] ;  /* 0x00007300ff1477ac */ /* 0x000e620008000800 */
[----:B------:R-:W2:Y:S06]  /*0040*/  S2R R3, SR_TID.X ;  /* 0x0000000000037919 */ /* 0x000eac0000002100 */
[----:B------:R-:W0:Y:S08]  /*0050*/  LDC R13, c[0x0][0x364] ;  /* 0x0000d900ff0d7b82 */ /* 0x000e300000000800 */
[----:B------:R-:W2:Y:S08]  /*0060*/  S2UR UR5, SR_CTAID.X ;  /* 0x00000000000579c3 */ /* 0x000eb00000002500 */
[----:B------:R-:W2:Y:S01]  /*0070*/  LDC R2, c[0x0][0x360] ;  /* 0x0000d800ff027b82 */ /* 0x000ea20000000800 */
[----:B0-----:R-:W-:-:S02]  /*0080*/  IMAD R13, R13, UR4, R0 ;  /* 0x000000040d0d7c24 */ /* 0x001fc4000f8e0200 */
[----:B--2---:R-:W-:-:S05]  /*0090*/  IMAD R0, R2, UR5, R3 ;  /* 0x0000000502007c24 */ /* 0x004fca000f8e0203 */
[----:B------:R-:W-:-:S04]  /*00a0*/  VIMNMX R2, PT, PT, R13, R0, !PT ;  /* 0x000000000d027248 */ /* 0x000fc80007fe0100 */
[----:B-1----:R-:W-:-:S13]  /*00b0*/  ISETP.GE.AND P0, PT, R2, UR20, PT ;  /* 0x0000001402007c0c */ /* 0x002fda000bf06270 */
[----:B------:R-:W-:Y:S05]  /*00c0*/  @P0 EXIT ;  /* 0x000000000000094d */ /* 0x000fea0003800000 */
[----:B------:R-:W-:Y:S01]  /*00d0*/  UISETP.GE.U32.AND UP0, UPT, UR20, 0x8, UPT ;  /* 0x000000081400788c */ /* 0x000fe2000bf06070 */
[----:B------:R-:W-:Y:S02]  /*00e0*/  HFMA2 R12, -RZ, RZ, 0, 0 ;  /* 0x00000000ff0c7431 */ /* 0x000fe400000001ff */
[----:B------:R-:W-:Y:S01]  /*00f0*/  IMAD R13, R13, UR20, RZ ;  /* 0x000000140d0d7c24 */ /* 0x000fe2000f8e02ff */
[----:B------:R-:W-:Y:S01]  /*0100*/  UMOV UR4, URZ ;  /* 0x000000ff00047c82 */ /* 0x000fe20008000000 */
[----:B------:R-:W0:Y:S04]  /*0110*/  LDCU.64 UR18, c[0x0][0x358] ;  /* 0x00006b00ff1277ac */ /* 0x000e280008000a00 */
[----:B------:R-:W-:Y:S05]  /*0120*/  BRA.U !UP0, `(.L_x_5) ;  /* 0x0000000508047547 */ /* 0x000fea000b800000 */
[----:B------:R-:W1:Y:S01]  /*0130*/  LDCU.128 UR24, c[0x0][0x380] ;  /* 0x00007000ff1877ac */ /* 0x000e620008000c00 */
[----:B------:R-:W-:Y:S02]  /*0140*/  MOV R12, RZ ;  /* 0x000000ff000c7202 */ /* 0x000fe40000000f00 */
[----:B------:R-:W-:Y:S01]  /*0150*/  MOV R14, R0 ;  /* 0x00000000000e7202 */ /* 0x000fe20000000f00 */
[----:B------:R-:W-:-:S04]  /*0160*/  ULOP3.LUT UR4, UR20, 0x7ffffff8, URZ, 0xc0, !UPT ;  /* 0x7ffffff814047892 */ /* 0x000fc8000f8ec0ff */
[----:B------:R-:W-:Y:S01]  /*0170*/  UIADD3 UR5, UPT, UPT, -UR4, URZ, URZ ;  /* 0x000000ff04057290 */ /* 0x000fe2000fffe1ff */
[----:B-1----:R-:W-:Y:S01]  /*0180*/  MOV R2, UR24 ;  /* 0x0000001800027c02 */ /* 0x002fe20008000f00 */
[----:B------:R-:W-:Y:S01]  /*0190*/  UIMAD.WIDE UR6, UR20, 0x8, UR26 ;  /* 0x00000008140678a5 */ /* 0x000fe2000f8e021a */
[----:B------:R-:W-:Y:S01]  /*01a0*/  MOV R3, UR25 ;  /* 0x0000001900037c02 */ /* 0x000fe20008000f00 */
[----:B------:R-:W-:Y:S02]  /*01b0*/  UIMAD.WIDE UR8, UR20, 0xc, UR26 ;  /* 0x0000000c140878a5 */ /* 0x000fe4000f8e021a */
[----:B------:R-:W-:Y:S01]  /*01c0*/  UIMAD.WIDE UR10, UR20, 0x10, UR26 ;  /* 0x00000010140a78a5 */ /* 0x000fe2000f8e021a */
[----:B------:R-:W-:Y:S01]  /*01d0*/  IMAD.WIDE.U32 R2, R13, 0x4, R2 ;  /* 0x000000040d027825 */ /* 0x000fe200078e0002 */
[----:B------:R-:W-:Y:S02]  /*01e0*/  UIMAD.WIDE UR12, UR20, 0x14, UR26 ;  /* 0x00000014140c78a5 */ /* 0x000fe4000f8e021a */
[----:B------:R-:W-:Y:S01]  /*01f0*/  UIMAD.WIDE UR14, UR20, 0x18, UR26 ;  /* 0x00000018140e78a5 */ /* 0x000fe2000f8e021a */
[----:B------:R-:W-:Y:S01]  /*0200*/  IADD3 R2, P0, PT, R2, 0x10, RZ ;  /* 0x0000001002027810 */ /* 0x000fe20007f1e0ff */
[----:B------:R-:W-:-:S03]  /*0210*/  UIMAD.WIDE UR16, UR20, 0x1c, UR26 ;  /* 0x0000001c141078a5 */ /* 0x000fc6000f8e021a */
[----:B------:R-:W-:-:S09]  /*0220*/  IADD3.X R3, PT, PT, RZ, R3, RZ, P0, !PT ;  /* 0x00000003ff037210 */ /* 0x000fd200007fe4ff */
.L_x_6:
[----:B------:R-:W-:Y:S01]  /*0230*/  UIMAD.WIDE UR22, UR20, 0x4, UR26 ;  /* 0x00000004141678a5 */ /* 0x000fe2000f8e021a */
[----:B------:R-:W-:Y:S02]  /*0240*/  IMAD.MOV.U32 R23, RZ, RZ, 0x4 ;  /* 0x00000004ff177424 */ /* 0x000fe400078e00ff */
[----:B------:R-:W-:Y:S01]  /*0250*/  HFMA2 R11, -RZ, RZ, 0, 2.384185791015625e-07 ;  /* 0x00000004ff0b7431 */ /* 0x000fe200000001ff */
[----:B------:R-:W-:Y:S01]  /*0260*/  MOV R25, 0x4 ;  /* 0x0000000400197802 */ /* 0x000fe20000000f00 */
[----:B0-----:R-:W2:Y:S01]  /*0270*/  LDG.E R21, desc[UR18][R2.64+-0x10] ;  /* 0xfffff01202157981 */ /* 0x001ea2000c1e1900 */
[C---:B------:R-:W-:Y:S01]  /*0280*/  IMAD.WIDE R22, R14.reuse, R23, UR26 ;  /* 0x0000001a0e167e25 */ /* 0x040fe2000f8e0217 */
[----:B------:R-:W-:Y:S02]  /*0290*/  MOV R8, UR22 ;  /* 0x0000001600087c02 */ /* 0x000fe40008000f00 */
[----:B------:R-:W-:Y:S01]  /*02a0*/  MOV R9, UR23 ;  /* 0x0000001700097c02 */ /* 0x000fe20008000f00 */
[----:B------:R-:W3:Y:S02]  /*02b0*/  LDG.E R19, desc[UR18][R2.64+-0xc] ;  /* 0xfffff41202137981 */ /* 0x000ee4000c1e1900 */
[----:B------:R-:W-:-:S02]  /*02c0*/  IMAD.WIDE R8, R14, 0x4, R8 ;  /* 0x000000040e087825 */ /* 0x000fc400078e0208 */
[----:B------:R-:W2:Y:S01]  /*02d0*/  LDG.E R22, desc[UR18][R22.64] ;  /* 0x0000001216167981 */ /* 0x000ea2000c1e1900 */
[----:B------:R-:W-:Y:S01]  /*02e0*/  MOV R5, 0x4 ;  /* 0x0000000400057802 */ /* 0x000fe20000000f00 */
[C---:B------:R-:W-:Y:S02]  /*02f0*/  IMAD.WIDE R24, R14.reuse, R25, UR6 ;  /* 0x000000060e187e25 */ /* 0x040fe4000f8e0219 */
[----:B------:R0:W3:Y:S02]  /*0300*/  LDG.E R20, desc[UR18][R8.64] ;  /* 0x0000001208147981 */ /* 0x0000e4000c1e1900 */
[----:B------:R-:W-:Y:S02]  /*0310*/  IMAD.WIDE R10, R14, R11, UR8 ;  /* 0x000000080e0a7e25 */ /* 0x000fe4000f8e020b */
[----:B------:R-:W4:Y:S04]  /*0320*/  LDG.E R18, desc[UR18][R24.64] ;  /* 0x0000001218127981 */ /* 0x000f28000c1e1900 */
[----:B------:R-:W4:Y:S01]  /*0330*/  LDG.E R17, desc[UR18][R2.64+-0x8] ;  /* 0xfffff81202117981 */ /* 0x000f22000c1e1900 */
[----:B0-----:R-:W-:-:S02]  /*0340*/  HFMA2 R9, -RZ, RZ, 0, 2.384185791015625e-07 ;  /* 0x00000004ff097431 */ /* 0x001fc400000001ff */
[----:B------:R-:W-:Y:S01]  /*0350*/  IMAD.MOV.U32 R7, RZ, RZ, 0x4 ;  /* 0x00000004ff077424 */ /* 0x000fe200078e00ff */
[----:B------:R0:W5:Y:S01]  /*0360*/  LDG.E R16, desc[UR18][R10.64] ;  /* 0x000000120a107981 */ /* 0x000162000c1e1900 */
[----:B------:R-:W-:-:S03]  /*0370*/  IMAD.WIDE R4, R14, R5, UR10 ;  /* 0x0000000a0e047e25 */ /* 0x000fc6000f8e0205 */
[----:B------:R-:W5:Y:S01]  /*0380*/  LDG.E R15, desc[UR18][R2.64+-0x4] ;  /* 0xfffffc12020f7981 */ /* 0x000f62000c1e1900 */
[C---:B------:R-:W-:Y:S01]  /*0390*/  IMAD.WIDE R6, R14.reuse, R7, UR12 ;  /* 0x0000000c0e067e25 */ /* 0x040fe2000f8e0207 */
[----:B------:R-:W-:Y:S02]  /*03a0*/  MOV R27, 0x4 ;  /* 0x00000004001b7802 */ /* 0x000fe40000000f00 */
[----:B------:R1:W5:Y:S01]  /*03b0*/  LDG.E R4, desc[UR18][R4.64] ;  /* 0x0000001204047981 */ /* 0x000362000c1e1900 */
[----:B------:R-:W-:-:S03]  /*03c0*/  IMAD.WIDE R8, R14, R9, UR14 ;  /* 0x0000000e0e087e25 */ /* 0x000fc6000f8e0209 */
[----:B------:R-:W5:Y:S01]  /*03d0*/  LDG.E R23, desc[UR18][R2.64] ;  /* 0x0000001202177981 */ /* 0x000f62000c1e1900 */
[----:B0-----:R-:W-:-:S03]  /*03e0*/  IMAD.WIDE R10, R14, R27, UR16 ;  /* 0x000000100e0a7e25 */ /* 0x001fc6000f8e021b */
[----:B------:R-:W5:Y:S04]  /*03f0*/  LDG.E R7, desc[UR18][R6.64] ;  /* 0x0000001206077981 */ /* 0x000f68000c1e1900 */
[----:B------:R-:W5:Y:S04]  /*0400*/  LDG.E R24, desc[UR18][R2.64+0x4] ;  /* 0x0000041202187981 */ /* 0x000f68000c1e1900 */
[----:B------:R-:W5:Y:S04]  /*0410*/  LDG.E R8, desc[UR18][R8.64] ;  /* 0x0000001208087981 */ /* 0x000f68000c1e1900 */
[----:B------:R-:W5:Y:S04]  /*0420*/  LDG.E R25, desc[UR18][R2.64+0x8] ;  /* 0x0000081202197981 */ /* 0x000f68000c1e1900 */
[----:B------:R-:W5:Y:S04]  /*0430*/  LDG.E R10, desc[UR18][R10.64] ;  /* 0x000000120a0a7981 */ /* 0x000f68000c1e1900 */
[----:B------:R0:W5:Y:S01]  /*0440*/  LDG.E R27, desc[UR18][R2.64+0xc] ;  /* 0x00000c12021b7981 */ /* 0x000162000c1e1900 */
[----:B------:R-:W-:-:S04]  /*0450*/  UIADD3 UR5, UPT, UPT, UR5, 0x8, URZ ;  /* 0x0000000805057890 */ /* 0x000fc8000fffe0ff */
[----:B------:R-:W-:Y:S01]  /*0460*/  UISETP.NE.AND UP0, UPT, UR5, URZ, UPT ;  /* 0x000000ff0500728c */ /* 0x000fe2000bf05270 */
[----:B-1----:R-:W-:Y:S02]  /*0470*/  MOV R5, UR20 ;  /* 0x0000001400057c02 */ /* 0x002fe40008000f00 */
[----:B0-----:R-:W-:Y:S02]  /*0480*/  IADD3 R2, P0, PT, R2, 0x20, RZ ;  /* 0x0000002002027810 */ /* 0x001fe40007f1e0ff */
[----:B------:R-:W-:Y:S02]  /*0490*/  LEA R14, R5, R14, 0x3 ;  /* 0x0000000e050e7211 */ /* 0x000fe400078e18ff */
[----:B------:R-:W-:Y:S01]  /*04a0*/  IADD3.X R3, PT, PT, RZ, R3, RZ, P0, !PT ;  /* 0x00000003ff037210 */ /* 0x000fe200007fe4ff */
[----:B--2---:R-:W-:-:S04]  /*04b0*/  FFMA R22, R21, R22, R12 ;  /* 0x0000001615167223 */ /* 0x004fc8000000000c */
[----:B---3--:R-:W-:-:S04]  /*04c0*/  FFMA R20, R19, R20, R22 ;  /* 0x0000001413147223 */ /* 0x008fc80000000016 */
[----:B----4-:R-:W-:-:S04]  /*04d0*/  FFMA R18, R17, R18, R20 ;  /* 0x0000001211127223 */ /* 0x010fc80000000014 */
[----:B-----5:R-:W-:-:S04]  /*04e0*/  FFMA R16, R15, R16, R18 ;  /* 0x000000100f107223 */ /* 0x020fc80000000012 */
[----:B------:R-:W-:-:S04]  /*04f0*/  FFMA R23, R23, R4, R16 ;  /* 0x0000000417177223 */ /* 0x000fc80000000010 */
[----:B------:R-:W-:-:S04]  /*0500*/  FFMA R24, R24, R7, R23 ;  /* 0x0000000718187223 */ /* 0x000fc80000000017 */
[----:B------:R-:W-:-:S04]  /*0510*/  FFMA R8, R25, R8, R24 ;  /* 0x0000000819087223 */ /* 0x000fc80000000018 */
[----:B------:R-:W-:Y:S01]  /*0520*/  FFMA R12, R27, R10, R8 ;  /* 0x0000000a1b0c7223 */ /* 0x000fe20000000008 */
[----:B------:R-:W-:Y:S06]  /*0530*/  BRA.U UP0, `(.L_x_6) ;  /* 0xfffffffd003c7547 */ /* 0x000fec000b83ffff */
.L_x_5:
[----:B------:R-:W-:-:S04]  /*0540*/  ULOP3.LUT UR6, UR20, 0x7, URZ, 0xc0, !UPT ;  /* 0x0000000714067892 */ /* 0x000fc8000f8ec0ff */
[----:B------:R-:W-:-:S09]  /*0550*/  UISETP.NE.AND UP0, UPT, UR6, URZ, UPT ;  /* 0x000000ff0600728c */ /* 0x000fd2000bf05270 */
[----:B------:R-:W-:Y:S05]  /*0560*/  BRA.U !UP0, `(.L_x_7) ;  /* 0x0000000508387547 */ /* 0x000fea000b800000 */
[----:B------:R-:W-:Y:S02]  /*0570*/  UISETP.GE.U32.AND UP0, UPT, UR6, 0x4, UPT ;  /* 0x000000040600788c */ /* 0x000fe4000bf06070 */
[----:B------:R-:W-:-:S04]  /*0580*/  ULOP3.LUT UR5, UR20, 0x3, URZ, 0xc0, !UPT ;  /* 0x0000000314057892 */ /* 0x000fc8000f8ec0ff */
[----:B------:R-:W-:-:S03]  /*0590*/  UISETP.NE.AND UP1, UPT, UR5, URZ, UPT ;  /* 0x000000ff0500728c */ /* 0x000fc6000bf25270 */
[----:B------:R-:W-:Y:S08]  /*05a0*/  BRA.U !UP0, `(.L_x_8) ;  /* 0x00000001087c7547 */ /* 0x000ff0000b800000 */
[----:B------:R-:W1:Y:S01]  /*05b0*/  LDC.64 R6, c[0x0][0x388] ;  /* 0x0000e200ff067b82 */ /* 0x000e620000000a00 */
[----:B------:R-:W2:Y:S01]  /*05c0*/  LDCU.64 UR6, c[0x0][0x380] ;  /* 0x00007000ff0677ac */ /* 0x000ea20008000a00 */
[----:B------:R-:W-:Y:S01]  /*05d0*/  IMAD.U32 R9, RZ, RZ, UR4 ;  /* 0x00000004ff097e24 */ /* 0x000fe2000f8e00ff */
[C---:B------:R-:W-:Y:S02]  /*05e0*/  IADD3 R3, PT, PT, R13.reuse, UR4, RZ ;  /* 0x000000040d037c10 */ /* 0x040fe4000fffe0ff */
[----:B------:R-:W-:Y:S01]  /*05f0*/  IADD3 R10, P0, PT, R13, UR4, RZ ;  /* 0x000000040d0a7c10 */ /* 0x000fe2000ff1e0ff */
[----:B------:R-:W-:Y:S01]  /*0600*/  IMAD R9, R9, UR20, R0 ;  /* 0x0000001409097c24 */ /* 0x000fe2000f8e0200 */
[----:B------:R-:W-:Y:S01]  /*0610*/  MOV R11, UR20 ;  /* 0x00000014000b7c02 */ /* 0x000fe20008000f00 */
[----:B------:R-:W3:Y:S01]  /*0620*/  LDC.64 R4, c[0x0][0x380] ;  /* 0x0000e000ff047b82 */ /* 0x000ee20000000a00 */
[----:B------:R-:W-:Y:S01]  /*0630*/  MOV R15, UR20 ;  /* 0x00000014000f7c02 */ /* 0x000fe20008000f00 */
[----:B-1----:R-:W-:Y:S01]  /*0640*/  IMAD.WIDE R6, R9, 0x4, R6 ;  /* 0x0000000409067825 */ /* 0x002fe200078e0206 */
[----:B------:R-:W-:-:S05]  /*0650*/  MOV R9, UR20 ;  /* 0x0000001400097c02 */ /* 0x000fca0008000f00 */
[----:B------:R-:W-:Y:S02]  /*0660*/  IMAD.WIDE R8, R9, 0x4, R6 ;  /* 0x0000000409087825 */ /* 0x000fe400078e0206 */
[----:B0-----:R-:W4:Y:S02]  /*0670*/  LDG.E R6, desc[UR18][R6.64] ;  /* 0x0000001206067981 */ /* 0x001f24000c1e1900 */
[----:B---3--:R-:W-:Y:S01]  /*0680*/  IMAD.WIDE.U32 R4, R3, 0x4, R4 ;  /* 0x0000000403047825 */ /* 0x008fe200078e0004 */
[----:B------:R-:W-:Y:S01]  /*0690*/  IADD3.X R3, PT, PT, RZ, RZ, RZ, P0, !PT ;  /* 0x000000ffff037210 */ /* 0x000fe200007fe4ff */
[----:B------:R-:W3:Y:S01]  /*06a0*/  LDG.E R17, desc[UR18][R8.64] ;  /* 0x0000001208117981 */ /* 0x000ee2000c1e1900 */
[----:B--2---:R-:W-:-:S03]  /*06b0*/  LEA R2, P0, R10, UR6, 0x2 ;  /* 0x000000060a027c11 */ /* 0x004fc6000f8010ff */
[----:B------:R-:W4:Y:S01]  /*06c0*/  LDG.E R5, desc[UR18][R4.64] ;  /* 0x0000001204057981 */ /* 0x000f22000c1e1900 */
[----:B------:R-:W-:Y:S01]  /*06d0*/  LEA.HI.X R3, R10, UR7, R3, 0x2, P0 ;  /* 0x000000070a037c11 */ /* 0x000fe200080f1403 */
[----:B------:R-:W-:-:S04]  /*06e0*/  IMAD.WIDE R10, R11, 0x4, R8 ;  /* 0x000000040b0a7825 */ /* 0x000fc800078e0208 */
[----:B------:R-:W3:Y:S01]  /*06f0*/  LDG.E R16, desc[UR18][R2.64+0x4] ;  /* 0x0000041202107981 */ /* 0x000ee2000c1e1900 */
[----:B------:R-:W-:-:S03]  /*0700*/  IMAD.WIDE R14, R15, 0x4, R10 ;  /* 0x000000040f0e7825 */ /* 0x000fc600078e020a */
[----:B------:R-:W2:Y:S04]  /*0710*/  LDG.E R19, desc[UR18][R10.64] ;  /* 0x000000120a137981 */ /* 0x000ea8000c1e1900 */
[----:B------:R-:W2:Y:S04]  /*0720*/  LDG.E R18, desc[UR18][R2.64+0x8] ;  /* 0x0000081202127981 */ /* 0x000ea8000c1e1900 */
[----:B------:R-:W5:Y:S04]  /*0730*/  LDG.E R20, desc[UR18][R2.64+0xc] ;  /* 0x00000c1202147981 */ /* 0x000f68000c1e1900 */
[----:B------:R-:W5:Y:S01]  /*0740*/  LDG.E R14, desc[UR18][R14.64] ;  /* 0x000000120e0e7981 */ /* 0x000f62000c1e1900 */
[----:B------:R-:W-:Y:S01]  /*0750*/  UIADD3 UR4, UPT, UPT, UR4, 0x4, URZ ;  /* 0x0000000404047890 */ /* 0x000fe2000fffe0ff */
[----:B----4-:R-:W-:-:S04]  /*0760*/  FFMA R5, R5, R6, R12 ;  /* 0x0000000605057223 */ /* 0x010fc8000000000c */
[----:B---3--:R-:W-:-:S04]  /*0770*/  FFMA R5, R16, R17, R5 ;  /* 0x0000001110057223 */ /* 0x008fc80000000005 */
[----:B--2---:R-:W-:-:S04]  /*0780*/  FFMA R5, R18, R19, R5 ;  /* 0x0000001312057223 */ /* 0x004fc80000000005 */
[----:B-----5:R-:W-:-:S07]  /*0790*/  FFMA R12, R20, R14, R5 ;  /* 0x0000000e140c7223 */ /* 0x020fce0000000005 */
.L_x_8:
[----:B------:R-:W-:Y:S05]  /*07a0*/  BRA.U !UP1, `(.L_x_7) ;  /* 0x0000000109a87547 */ /* 0x000fea000b800000 */
[----:B------:R-:W-:Y:S01]  /*07b0*/  UISETP.NE.AND UP0, UPT, UR5, 0x1, UPT ;  /* 0x000000010500788c */ /* 0x000fe2000bf05270 */
[----:B------:R-:W-:Y:S01]  /*07c0*/  MOV R7, UR4 ;  /* 0x0000000400077c02 */ /* 0x000fe20008000f00 */
[----:B------:R-:W-:Y:S02]  /*07d0*/  ULOP3.LUT UR5, UR20, 0x1, URZ, 0xc0, !UPT ;  /* 0x0000000114057892 */ /* 0x000fe4000f8ec0ff */
[----:B------:R-:W-:Y:S02]  /*07e0*/  MOV R15, UR20 ;  /* 0x00000014000f7c02 */ /* 0x000fe40008000f00 */
[----:B------:R-:W-:Y:S01]  /*07f0*/  UISETP.NE.U32.AND UP1, UPT, UR5, 0x1, UPT ;  /* 0x000000010500788c */ /* 0x000fe2000bf25070 */
[----:B------:R-:W-:-:S04]  /*0800*/  PLOP3.LUT P1, PT, PT, PT, UP0, 0x80, 0x8 ;  /* 0x000000000008781c */ /* 0x000fc80003f2f008 */
[----:B------:R-:W1:Y:S01]  /*0810*/  @UP0 LDCU.128 UR8, c[0x0][0x380] ;  /* 0x00007000ff0807ac */ /* 0x000e620008000c00 */
[----:B------:R-:W-:Y:S01]  /*0820*/  PLOP3.LUT P0, PT, PT, PT, UP1, 0x80, 0x8 ;  /* 0x000000000008781c */ /* 0x000fe20003f0f018 */
[----:B------:R-:W2:Y:S04]  /*0830*/  @UP0 LDCU.64 UR6, c[0x0][0x380] ;  /* 0x00007000ff0607ac */ /* 0x000ea80008000a00 */
[----:B------:R-:W3:Y:S03]  /*0840*/  @!UP1 LDCU.128 UR12, c[0x0][0x380] ;  /* 0x00007000ff0c97ac */ /* 0x000ee60008000c00 */
[C---:B------:R-:W-:Y:S02]  /*0850*/  @P1 IADD3 R3, PT, PT, R13.reuse, UR4, RZ ;  /* 0x000000040d031c10 */ /* 0x040fe4000fffe0ff */
[----:B------:R-:W-:Y:S01]  /*0860*/  @P1 IADD3 R6, P2, PT, R13, UR4, RZ ;  /* 0x000000040d061c10 */ /* 0x000fe2000ff5e0ff */
[----:B------:R-:W-:Y:S01]  /*0870*/  @UP0 UIADD3 UR4, UPT, UPT, UR4, 0x2, URZ ;  /* 0x0000000204040890 */ /* 0x000fe2000fffe0ff */
[----:B-1----:R-:W-:Y:S01]  /*0880*/  MOV R11, UR9 ;  /* 0x00000009000b7c02 */ /* 0x002fe20008000f00 */
[----:B------:R-:W-:Y:S01]  /*0890*/  IMAD.U32 R10, RZ, RZ, UR8 ;  /* 0x00000008ff0a7e24 */ /* 0x000fe2000f8e00ff */
[----:B------:R-:W-:-:S02]  /*08a0*/  MOV R4, UR10 ;  /* 0x0000000a00047c02 */ /* 0x000fc40008000f00 */
[----:B------:R-:W-:Y:S01]  /*08b0*/  MOV R5, UR11 ;  /* 0x0000000b00057c02 */ /* 0x000fe20008000f00 */
[----:B------:R-:W-:-:S04]  /*08c0*/  @P1 IMAD.WIDE.U32 R10, R3, 0x4, R10 ;  /* 0x00000004030a1825 */ /* 0x000fc800078e000a */
[----:B------:R-:W-:Y:S01]  /*08d0*/  @P1 IMAD R3, R7, UR20, R0 ;  /* 0x0000001407031c24 */ /* 0x000fe2000f8e0200 */
[----:B------:R-:W-:Y:S01]  /*08e0*/  @P1 IADD3.X R7, PT, PT, RZ, RZ, RZ, P2, !PT ;  /* 0x000000ffff071210 */ /* 0x000fe200017fe4ff */
[----:B------:R-:W-:Y:S01]  /*08f0*/  IMAD.U32 R19, RZ, RZ, UR4 ;  /* 0x00000004ff137e24 */ /* 0x000fe2000f8e00ff */
[C---:B--2---:R-:W-:Y:S01]  /*0900*/  @P1 LEA R2, P2, R6.reuse, UR6, 0x2 ;  /* 0x0000000606021c11 */ /* 0x044fe2000f8410ff */
[----:B------:R-:W-:Y:S01]  /*0910*/  @P1 IMAD.WIDE R4, R3, 0x4, R4 ;  /* 0x0000000403041825 */ /* 0x000fe200078e0204 */
[----:B------:R-:W-:Y:S01]  /*0920*/  @!P0 IADD3 R17, PT, PT, R13, UR4, RZ ;  /* 0x000000040d118c10 */ /* 0x000fe2000fffe0ff */
[----:B0-----:R-:W2:Y:S01]  /*0930*/  @P1 LDG.E R11, desc[UR18][R10.64] ;  /* 0x000000120a0b1981 */ /* 0x001ea2000c1e1900 */
[----:B------:R-:W-:Y:S01]  /*0940*/  @P1 LEA.HI.X R3, R6, UR7, R7, 0x2, P2 ;  /* 0x0000000706031c11 */ /* 0x000fe200090f1407 */
[----:B------:R-:W-:Y:S01]  /*0950*/  @!P0 IMAD R19, R19, UR20, R0 ;  /* 0x0000001413138c24 */ /* 0x000fe2000f8e0200 */
[----:B---3--:R-:W-:Y:S01]  /*0960*/  MOV R6, UR12 ;  /* 0x0000000c00067c02 */ /* 0x008fe20008000f00 */
[----:B------:R-:W-:Y:S01]  /*0970*/  @P1 IMAD.WIDE R14, R15, 0x4, R4 ;  /* 0x000000040f0e1825 */ /* 0x000fe200078e0204 */
[----:B------:R-:W-:Y:S01]  /*0980*/  MOV R7, UR13 ;  /* 0x0000000d00077c02 */ /* 0x000fe20008000f00 */
[----:B------:R-:W2:Y:S01]  /*0990*/  @P1 LDG.E R4, desc[UR18][R4.64] ;  /* 0x0000001204041981 */ /* 0x000ea2000c1e1900 */
[----:B------:R-:W-:-:S02]  /*09a0*/  MOV R8, UR14 ;  /* 0x0000000e00087c02 */ /* 0x000fc40008000f00 */
[----:B------:R-:W-:Y:S01]  /*09b0*/  MOV R9, UR15 ;  /* 0x0000000f00097c02 */ /* 0x000fe20008000f00 */
[----:B------:R-:W-:Y:S01]  /*09c0*/  @!P0 IMAD.WIDE.U32 R6, R17, 0x4, R6 ;  /* 0x0000000411068825 */ /* 0x000fe200078e0006 */
[----:B------:R-:W3:Y:S03]  /*09d0*/  @P1 LDG.E R14, desc[UR18][R14.64] ;  /* 0x000000120e0e1981 */ /* 0x000ee6000c1e1900 */
[----:B------:R-:W-:Y:S01]  /*09e0*/  @!P0 IMAD.WIDE R8, R19, 0x4, R8 ;  /* 0x0000000413088825 */ /* 0x000fe200078e0208 */
[----:B------:R-:W3:Y:S04]  /*09f0*/  @P1 LDG.E R2, desc[UR18][R2.64+0x4] ;  /* 0x0000041202021981 */ /* 0x000ee8000c1e1900 */
[----:B------:R-:W4:Y:S04]  /*0a00*/  @!P0 LDG.E R7, desc[UR18][R6.64] ;  /* 0x0000001206078981 */ /* 0x000f28000c1e1900 */
[----:B------:R-:W4:Y:S01]  /*0a10*/  @!P0 LDG.E R8, desc[UR18][R8.64] ;  /* 0x0000001208088981 */ /* 0x000f22000c1e1900 */
[----:B--2---:R-:W-:-:S04]  /*0a20*/  @P1 FFMA R11, R11, R4, R12 ;  /* 0x000000040b0b1223 */ /* 0x004fc8000000000c */
[----:B---3--:R-:W-:-:S04]  /*0a30*/  @P1 FFMA R12, R2, R14, R11 ;  /* 0x0000000e020c1223 */ /* 0x008fc8000000000b */
[----:B----4-:R-:W-:-:S07]  /*0a40*/  @!P0 FFMA R12, R7, R8, R12 ;  /* 0x00000008070c8223 */ /* 0x010fce000000000c */
.L_x_7:
[----:B------:R-:W1:Y:S01]  /*0a50*/  LDC.64 R2, c[0x0][0x390] ;  /* 0x0000e400ff027b82 */ /* 0x000e620000000a00 */
[----:B------:R-:W-:-:S05]  /*0a60*/  IADD3 R13, PT, PT, R0, R13, RZ ;  /* 0x0000000d000d7210 */ /* 0x000fca0007ffe0ff */
[----:B-1----:R-:W-:-:S05]  /*0a70*/  IMAD.WIDE R2, R13, 0x4, R2 ;  /* 0x000000040d027825 */ /* 0x002fca00078e0202 */
[----:B0-----:R-:W-:Y:S01]  /*0a80*/  STG.E desc[UR18][R2.64], R12 ;  /* 0x0000000c02007986 */ /* 0x001fe2000c101912 */
[----:B------:R-:W-:Y:S05]  /*0a90*/  EXIT ;  /* 0x000000000000794d */ /* 0x000fea0003800000 */
.L_x_9:
        /* <DEDUP_REMOVED lines=14> */
.L_x_12:


//--------------------- .text._Z13cudaMatrixAddPfS_S_ii --------------------------
	.section	.text._Z13cudaMatrixAddPfS_S_ii,"ax",@progbits
	.align	128
        .global         _Z13cudaMatrixAddPfS_S_ii
        .type           _Z13cudaMatrixAddPfS_S_ii,@function
        .size           _Z13cudaMatrixAddPfS_S_ii,(.L_x_13 - _Z13cudaMatrixAddPfS_S_ii)
        .other          _Z13cudaMatrixAddPfS_S_ii,@"STO_CUDA_ENTRY STV_DEFAULT"
_Z13cudaMatrixAddPfS_S_ii:
.text._Z13cudaMatrixAddPfS_S_ii:
[----:B------:R-:W-:Y:S01]  /*0000*/  LDC R1, c[0x0][0x37c] ;  /* 0x0000df00ff017b82 */ /* 0x000fe20000000800 */
[----:B------:R-:W0:Y:S01]  /*0010*/  S2R R9, SR_TID.X ;  /* 0x0000000000097919 */ /* 0x000e220000002100 */
[----:B------:R-:W1:Y:S01]  /*0020*/  LDCU.64 UR4, c[0x0][0x398] ;  /* 0x00007300ff0477ac */ /* 0x000e620008000a00 */
[----:B------:R-:W0:Y:S01]  /*0030*/  S2R R0, SR_TID.Y ;  /* 0x0000000000007919 */ /* 0x000e220000002200 */
[----:B------:R-:W0:Y:S01]  /*0040*/  LDCU UR6, c[0x0][0x364] ;  /* 0x00006c80ff0677ac */ /* 0x000e220008000800 */
[----:B-1----:R-:W-:Y:S01]  /*0050*/  UIMAD UR4, UR5, UR4, URZ ;  /* 0x00000004050472a4 */ /* 0x002fe2000f8e02ff */
[----:B0-----:R-:W-:-:S05]  /*0060*/  IMAD R9, R9, UR6, R0 ;  /* 0x0000000609097c24 */ /* 0x001fca000f8e0200 */
[----:B------:R-:W-:-:S13]  /*0070*/  ISETP.GE.AND P0, PT, R9, UR4, PT ;  /* 0x0000000409007c0c */ /* 0x000fda000bf06270 */
[----:B------:R-:W-:Y:S05]  /*0080*/  @P0 EXIT ;  /* 0x000000000000094d */ /* 0x000fea0003800000 */
[----:B------:R-:W0:Y:S01]  /*0090*/  LDC.64 R2, c[0x0][0x380] ;  /* 0x0000e000ff027b82 */ /* 0x000e220000000a00 */
[----:B------:R-:W1:Y:S07]  /*00a0*/  LDCU.64 UR4, c[0x0][0x358] ;  /* 0x00006b00ff0477ac */ /* 0x000e6e0008000a00 */
[----:B------:R-:W2:Y:S08]  /*00b0*/  LDC.64 R4, c[0x0][0x388] ;  /* 0x0000e200ff047b82 */ /* 0x000eb00000000a00 */
[----:B------:R-:W3:Y:S01]  /*00c0*/  LDC.64 R6, c[0x0][0x390] ;  /* 0x0000e400ff067b82 */ /* 0x000ee20000000a00 */
[----:B0-----:R-:W-:-:S06]  /*00d0*/  IMAD.WIDE.U32 R2, R9, 0x4, R2 ;  /* 0x0000000409027825 */ /* 0x001fcc00078e0002 */
[----:B-1----:R-:W4:Y:S01]  /*00e0*/  LDG.E R2, desc[UR4][R2.64] ;  /* 0x0000000402027981 */ /* 0x002f22000c1e1900 */
[----:B--2---:R-:W-:-:S06]  /*00f0*/  IMAD.WIDE.U32 R4, R9, 0x4, R4 ;  /* 0x0000000409047825 */ /* 0x004fcc00078e0004 */
[----:B------:R-:W4:Y:S01]  /*0100*/  LDG.E R5, desc[UR4][R4.64] ;  /* 0x0000000404057981 */ /* 0x000f22000c1e1900 */
[----:B---3--:R-:W-:-:S04]  /*0110*/  IMAD.WIDE.U32 R6, R9, 0x4, R6 ;  /* 0x0000000409067825 */ /* 0x008fc800078e0006 */
[----:B----4-:R-:W-:-:S05]  /*0120*/  FADD R9, R2, R5 ;  /* 0x0000000502097221 */ /* 0x010fca0000000000 */
[----:B------:R-:W-:Y:S01]  /*0130*/  STG.E desc[UR4][R6.64], R9 ;  /* 0x0000000906007986 */ /* 0x000fe2000c101904 */
[----:B------:R-:W-:Y:S05]  /*0140*/  EXIT ;  /* 0x000000000000794d */ /* 0x000fea0003800000 */
.L_x_10:
        /* <DEDUP_REMOVED lines=11> */
.L_x_13:


//--------------------- .nv.shared.reserved.0     --------------------------
	.section	.nv.shared.reserved.0,"aw",@nobits
	.weak		__nv_reservedSMEM_offset_0_alias
	.size		__nv_reservedSMEM_offset_0_alias, 0, 64
	.other		__nv_reservedSMEM_offset_0_alias,@"STO_CUDA_RESERVED_SHARED STV_DEFAULT"
__nv_reservedSMEM_offset_0_alias:
	.zero		0
	.zero		64


//--------------------- .nv.constant0._Z21cudaMatrixMultGeneralPfS_S_iii --------------------------
	.section	.nv.constant0._Z21cudaMatrixMultGeneralPfS_S_iii,"a",@progbits
	.sectionflags	@""
	.align	4
.nv.constant0._Z21cudaMatrixMultGeneralPfS_S_iii:
	.zero		932


//--------------------- .nv.constant0._Z14cudaMatrixMultPfS_S_i --------------------------
	.section	.nv.constant0._Z14cudaMatrixMultPfS_S_i,"a",@progbits
	.sectionflags	@""
	.align	4
.nv.constant0._Z14cudaMatrixMultPfS_S_i:
	.zero		924


//--------------------- .nv.constant0._Z13cudaMatrixAddPfS_S_ii --------------------------
	.section	.nv.constant0._Z13cudaMatrixAddPfS_S_ii,"a",@progbits
	.sectionflags	@""
	.align	4
.nv.constant0._Z13cudaMatrixAddPfS_S_ii:
	.zero		928


//--------------------- SYMBOLS --------------------------

	.type		.nv.reservedSmem.offset0,@object
	.size		.nv.reservedSmem.offset0,0x4
